//
// Generated by NVIDIA NVVM Compiler
//
// Compiler Build ID: CL-36424714
// Cuda compilation tools, release 13.0, V13.0.88
// Based on NVVM 20.0.0
//

.version 9.0
.target sm_100
.address_size 64

	// .globl	_Z15bev_pool_kerneliiiiiiiPKfPKiS2_S2_Pf

.visible .entry _Z15bev_pool_kerneliiiiiiiPKfPKiS2_S2_Pf(
	.param .u32 _Z15bev_pool_kerneliiiiiiiPKfPKiS2_S2_Pf_param_0,
	.param .u32 _Z15bev_pool_kerneliiiiiiiPKfPKiS2_S2_Pf_param_1,
	.param .u32 _Z15bev_pool_kerneliiiiiiiPKfPKiS2_S2_Pf_param_2,
	.param .u32 _Z15bev_pool_kerneliiiiiiiPKfPKiS2_S2_Pf_param_3,
	.param .u32 _Z15bev_pool_kerneliiiiiiiPKfPKiS2_S2_Pf_param_4,
	.param .u32 _Z15bev_pool_kerneliiiiiiiPKfPKiS2_S2_Pf_param_5,
	.param .u32 _Z15bev_pool_kerneliiiiiiiPKfPKiS2_S2_Pf_param_6,
	.param .u64 .ptr .align 1 _Z15bev_pool_kerneliiiiiiiPKfPKiS2_S2_Pf_param_7,
	.param .u64 .ptr .align 1 _Z15bev_pool_kerneliiiiiiiPKfPKiS2_S2_Pf_param_8,
	.param .u64 .ptr .align 1 _Z15bev_pool_kerneliiiiiiiPKfPKiS2_S2_Pf_param_9,
	.param .u64 .ptr .align 1 _Z15bev_pool_kerneliiiiiiiPKfPKiS2_S2_Pf_param_10,
	.param .u64 .ptr .align 1 _Z15bev_pool_kerneliiiiiiiPKfPKiS2_S2_Pf_param_11
)
{
	.reg .pred 	%p<11>;
	.reg .b32 	%r<132>;
	.reg .b32 	%f<83>;
	.reg .b64 	%rd<145>;

	ld.param.u32 	%r69, [_Z15bev_pool_kerneliiiiiiiPKfPKiS2_S2_Pf_param_1];
	ld.param.u32 	%r70, [_Z15bev_pool_kerneliiiiiiiPKfPKiS2_S2_Pf_param_2];
	ld.param.u32 	%r71, [_Z15bev_pool_kerneliiiiiiiPKfPKiS2_S2_Pf_param_3];
	ld.param.u32 	%r72, [_Z15bev_pool_kerneliiiiiiiPKfPKiS2_S2_Pf_param_5];
	ld.param.u32 	%r73, [_Z15bev_pool_kerneliiiiiiiPKfPKiS2_S2_Pf_param_6];
	ld.param.u64 	%rd8, [_Z15bev_pool_kerneliiiiiiiPKfPKiS2_S2_Pf_param_7];
	ld.param.u64 	%rd4, [_Z15bev_pool_kerneliiiiiiiPKfPKiS2_S2_Pf_param_8];
	ld.param.u64 	%rd5, [_Z15bev_pool_kerneliiiiiiiPKfPKiS2_S2_Pf_param_9];
	ld.param.u64 	%rd6, [_Z15bev_pool_kerneliiiiiiiPKfPKiS2_S2_Pf_param_10];
	ld.param.u64 	%rd7, [_Z15bev_pool_kerneliiiiiiiPKfPKiS2_S2_Pf_param_11];
	cvta.to.global.u64 	%rd1, %rd8;
	mov.u32 	%r74, %ctaid.x;
	mov.u32 	%r75, %ntid.x;
	mov.u32 	%r76, %tid.x;
	mad.lo.s32 	%r1, %r74, %r75, %r76;
	div.s32 	%r2, %r1, %r72;
	setp.ge.s32 	%p1, %r2, %r73;
	@%p1 bra 	$L__BB0_15;
	cvta.to.global.u64 	%rd9, %rd5;
	cvta.to.global.u64 	%rd10, %rd6;
	cvta.to.global.u64 	%rd11, %rd4;
	cvta.to.global.u64 	%rd12, %rd7;
	mul.wide.s32 	%rd13, %r2, 4;
	add.s64 	%rd14, %rd9, %rd13;
	ld.global.nc.u32 	%r77, [%rd14];
	add.s64 	%rd15, %rd10, %rd13;
	ld.global.nc.u32 	%r3, [%rd15];
	shl.b32 	%r78, %r77, 2;
	mul.wide.s32 	%rd16, %r78, 4;
	add.s64 	%rd17, %rd11, %rd16;
	mul.lo.s32 	%r79, %r77, %r72;
	cvt.s64.s32 	%rd18, %r79;
	rem.s32 	%r80, %r1, %r72;
	cvt.s64.s32 	%rd19, %r80;
	add.s64 	%rd2, %rd18, %rd19;
	ld.global.nc.u32 	%r81, [%rd17+12];
	mul.lo.s32 	%r82, %r70, %r69;
	mul.lo.s32 	%r83, %r82, %r71;
	mul.lo.s32 	%r84, %r83, %r72;
	mul.lo.s32 	%r85, %r84, %r81;
	cvt.s64.s32 	%rd20, %r85;
	ld.global.nc.u32 	%r86, [%rd17+8];
	mul.lo.s32 	%r87, %r71, %r70;
	mul.lo.s32 	%r88, %r87, %r72;
	mul.lo.s32 	%r89, %r88, %r86;
	cvt.s64.s32 	%rd21, %r89;
	ld.global.nc.u32 	%r90, [%rd17];
	mul.lo.s32 	%r91, %r72, %r71;
	mul.lo.s32 	%r92, %r91, %r90;
	cvt.s64.s32 	%rd22, %r92;
	ld.global.nc.u32 	%r93, [%rd17+4];
	mul.lo.s32 	%r94, %r93, %r72;
	cvt.s64.s32 	%rd23, %r94;
	add.s64 	%rd24, %rd21, %rd19;
	add.s64 	%rd25, %rd24, %rd20;
	add.s64 	%rd26, %rd25, %rd22;
	add.s64 	%rd27, %rd26, %rd23;
	shl.b64 	%rd28, %rd27, 2;
	add.s64 	%rd3, %rd12, %rd28;
	setp.lt.s32 	%p2, %r3, 1;
	mov.f32 	%f82, 0f00000000;
	@%p2 bra 	$L__BB0_14;
	and.b32  	%r4, %r3, 15;
	setp.lt.u32 	%p3, %r3, 16;
	mov.f32 	%f82, 0f00000000;
	mov.b32 	%r128, 0;
	@%p3 bra 	$L__BB0_5;
	and.b32  	%r97, %r3, 2147483632;
	neg.s32 	%r126, %r97;
	shl.b32 	%r6, %r72, 4;
	shl.b32 	%r124, %r72, 1;
	mul.lo.s32 	%r123, %r72, 3;
	shl.b32 	%r122, %r72, 2;
	mul.lo.s32 	%r121, %r72, 5;
	mul.lo.s32 	%r120, %r72, 6;
	mul.lo.s32 	%r119, %r72, 7;
	shl.b32 	%r118, %r72, 3;
	mul.lo.s32 	%r117, %r72, 9;
	mul.lo.s32 	%r116, %r72, 10;
	mul.lo.s32 	%r115, %r72, 11;
	mul.lo.s32 	%r114, %r72, 12;
	mul.lo.s32 	%r113, %r72, 13;
	mul.lo.s32 	%r112, %r72, 14;
	mul.lo.s32 	%r111, %r72, 15;
	mov.f32 	%f82, 0f00000000;
	mov.b32 	%r110, 0;
	mov.u32 	%r125, %r72;
$L__BB0_4:
	.pragma "nounroll";
	and.b32  	%r128, %r3, 2147483632;
	cvt.s64.s32 	%rd29, %r110;
	add.s64 	%rd30, %rd2, %rd29;
	shl.b64 	%rd31, %rd30, 2;
	add.s64 	%rd32, %rd1, %rd31;
	ld.global.nc.f32 	%f18, [%rd32];
	add.f32 	%f19, %f82, %f18;
	cvt.s64.s32 	%rd33, %r125;
	add.s64 	%rd34, %rd2, %rd33;
	shl.b64 	%rd35, %rd34, 2;
	add.s64 	%rd36, %rd1, %rd35;
	ld.global.nc.f32 	%f20, [%rd36];
	add.f32 	%f21, %f19, %f20;
	cvt.s64.s32 	%rd37, %r124;
	add.s64 	%rd38, %rd2, %rd37;
	shl.b64 	%rd39, %rd38, 2;
	add.s64 	%rd40, %rd1, %rd39;
	ld.global.nc.f32 	%f22, [%rd40];
	add.f32 	%f23, %f21, %f22;
	cvt.s64.s32 	%rd41, %r123;
	add.s64 	%rd42, %rd2, %rd41;
	shl.b64 	%rd43, %rd42, 2;
	add.s64 	%rd44, %rd1, %rd43;
	ld.global.nc.f32 	%f24, [%rd44];
	add.f32 	%f25, %f23, %f24;
	cvt.s64.s32 	%rd45, %r122;
	add.s64 	%rd46, %rd2, %rd45;
	shl.b64 	%rd47, %rd46, 2;
	add.s64 	%rd48, %rd1, %rd47;
	ld.global.nc.f32 	%f26, [%rd48];
	add.f32 	%f27, %f25, %f26;
	cvt.s64.s32 	%rd49, %r121;
	add.s64 	%rd50, %rd2, %rd49;
	shl.b64 	%rd51, %rd50, 2;
	add.s64 	%rd52, %rd1, %rd51;
	ld.global.nc.f32 	%f28, [%rd52];
	add.f32 	%f29, %f27, %f28;
	cvt.s64.s32 	%rd53, %r120;
	add.s64 	%rd54, %rd2, %rd53;
	shl.b64 	%rd55, %rd54, 2;
	add.s64 	%rd56, %rd1, %rd55;
	ld.global.nc.f32 	%f30, [%rd56];
	add.f32 	%f31, %f29, %f30;
	cvt.s64.s32 	%rd57, %r119;
	add.s64 	%rd58, %rd2, %rd57;
	shl.b64 	%rd59, %rd58, 2;
	add.s64 	%rd60, %rd1, %rd59;
	ld.global.nc.f32 	%f32, [%rd60];
	add.f32 	%f33, %f31, %f32;
	cvt.s64.s32 	%rd61, %r118;
	add.s64 	%rd62, %rd2, %rd61;
	shl.b64 	%rd63, %rd62, 2;
	add.s64 	%rd64, %rd1, %rd63;
	ld.global.nc.f32 	%f34, [%rd64];
	add.f32 	%f35, %f33, %f34;
	cvt.s64.s32 	%rd65, %r117;
	add.s64 	%rd66, %rd2, %rd65;
	shl.b64 	%rd67, %rd66, 2;
	add.s64 	%rd68, %rd1, %rd67;
	ld.global.nc.f32 	%f36, [%rd68];
	add.f32 	%f37, %f35, %f36;
	cvt.s64.s32 	%rd69, %r116;
	add.s64 	%rd70, %rd2, %rd69;
	shl.b64 	%rd71, %rd70, 2;
	add.s64 	%rd72, %rd1, %rd71;
	ld.global.nc.f32 	%f38, [%rd72];
	add.f32 	%f39, %f37, %f38;
	cvt.s64.s32 	%rd73, %r115;
	add.s64 	%rd74, %rd2, %rd73;
	shl.b64 	%rd75, %rd74, 2;
	add.s64 	%rd76, %rd1, %rd75;
	ld.global.nc.f32 	%f40, [%rd76];
	add.f32 	%f41, %f39, %f40;
	cvt.s64.s32 	%rd77, %r114;
	add.s64 	%rd78, %rd2, %rd77;
	shl.b64 	%rd79, %rd78, 2;
	add.s64 	%rd80, %rd1, %rd79;
	ld.global.nc.f32 	%f42, [%rd80];
	add.f32 	%f43, %f41, %f42;
	cvt.s64.s32 	%rd81, %r113;
	add.s64 	%rd82, %rd2, %rd81;
	shl.b64 	%rd83, %rd82, 2;
	add.s64 	%rd84, %rd1, %rd83;
	ld.global.nc.f32 	%f44, [%rd84];
	add.f32 	%f45, %f43, %f44;
	cvt.s64.s32 	%rd85, %r112;
	add.s64 	%rd86, %rd2, %rd85;
	shl.b64 	%rd87, %rd86, 2;
	add.s64 	%rd88, %rd1, %rd87;
	ld.global.nc.f32 	%f46, [%rd88];
	add.f32 	%f47, %f45, %f46;
	cvt.s64.s32 	%rd89, %r111;
	add.s64 	%rd90, %rd2, %rd89;
	shl.b64 	%rd91, %rd90, 2;
	add.s64 	%rd92, %rd1, %rd91;
	ld.global.nc.f32 	%f48, [%rd92];
	add.f32 	%f82, %f47, %f48;
	add.s32 	%r126, %r126, 16;
	add.s32 	%r125, %r125, %r6;
	add.s32 	%r124, %r124, %r6;
	add.s32 	%r123, %r123, %r6;
	add.s32 	%r122, %r122, %r6;
	add.s32 	%r121, %r121, %r6;
	add.s32 	%r120, %r120, %r6;
	add.s32 	%r119, %r119, %r6;
	add.s32 	%r118, %r118, %r6;
	add.s32 	%r117, %r117, %r6;
	add.s32 	%r116, %r116, %r6;
	add.s32 	%r115, %r115, %r6;
	add.s32 	%r114, %r114, %r6;
	add.s32 	%r113, %r113, %r6;
	add.s32 	%r112, %r112, %r6;
	add.s32 	%r111, %r111, %r6;
	add.s32 	%r110, %r110, %r6;
	setp.ne.s32 	%p4, %r126, 0;
	@%p4 bra 	$L__BB0_4;
$L__BB0_5:
	setp.eq.s32 	%p5, %r4, 0;
	@%p5 bra 	$L__BB0_14;
	and.b32  	%r57, %r3, 7;
	setp.lt.u32 	%p6, %r4, 8;
	@%p6 bra 	$L__BB0_8;
	mul.lo.s32 	%r98, %r128, %r72;
	cvt.s64.s32 	%rd93, %r98;
	add.s64 	%rd94, %rd2, %rd93;
	shl.b64 	%rd95, %rd94, 2;
	add.s64 	%rd96, %rd1, %rd95;
	ld.global.nc.f32 	%f50, [%rd96];
	add.f32 	%f51, %f82, %f50;
	add.s32 	%r99, %r98, %r72;
	cvt.s64.s32 	%rd97, %r99;
	add.s64 	%rd98, %rd2, %rd97;
	shl.b64 	%rd99, %rd98, 2;
	add.s64 	%rd100, %rd1, %rd99;
	ld.global.nc.f32 	%f52, [%rd100];
	add.f32 	%f53, %f51, %f52;
	add.s32 	%r100, %r99, %r72;
	cvt.s64.s32 	%rd101, %r100;
	add.s64 	%rd102, %rd2, %rd101;
	shl.b64 	%rd103, %rd102, 2;
	add.s64 	%rd104, %rd1, %rd103;
	ld.global.nc.f32 	%f54, [%rd104];
	add.f32 	%f55, %f53, %f54;
	add.s32 	%r101, %r100, %r72;
	cvt.s64.s32 	%rd105, %r101;
	add.s64 	%rd106, %rd2, %rd105;
	shl.b64 	%rd107, %rd106, 2;
	add.s64 	%rd108, %rd1, %rd107;
	ld.global.nc.f32 	%f56, [%rd108];
	add.f32 	%f57, %f55, %f56;
	add.s32 	%r102, %r101, %r72;
	cvt.s64.s32 	%rd109, %r102;
	add.s64 	%rd110, %rd2, %rd109;
	shl.b64 	%rd111, %rd110, 2;
	add.s64 	%rd112, %rd1, %rd111;
	ld.global.nc.f32 	%f58, [%rd112];
	add.f32 	%f59, %f57, %f58;
	add.s32 	%r103, %r102, %r72;
	cvt.s64.s32 	%rd113, %r103;
	add.s64 	%rd114, %rd2, %rd113;
	shl.b64 	%rd115, %rd114, 2;
	add.s64 	%rd116, %rd1, %rd115;
	ld.global.nc.f32 	%f60, [%rd116];
	add.f32 	%f61, %f59, %f60;
	add.s32 	%r104, %r103, %r72;
	cvt.s64.s32 	%rd117, %r104;
	add.s64 	%rd118, %rd2, %rd117;
	shl.b64 	%rd119, %rd118, 2;
	add.s64 	%rd120, %rd1, %rd119;
	ld.global.nc.f32 	%f62, [%rd120];
	add.f32 	%f63, %f61, %f62;
	add.s32 	%r105, %r104, %r72;
	cvt.s64.s32 	%rd121, %r105;
	add.s64 	%rd122, %rd2, %rd121;
	shl.b64 	%rd123, %rd122, 2;
	add.s64 	%rd124, %rd1, %rd123;
	ld.global.nc.f32 	%f64, [%rd124];
	add.f32 	%f82, %f63, %f64;
	add.s32 	%r128, %r128, 8;
$L__BB0_8:
	setp.eq.s32 	%p7, %r57, 0;
	@%p7 bra 	$L__BB0_14;
	and.b32  	%r60, %r3, 3;
	setp.lt.u32 	%p8, %r57, 4;
	@%p8 bra 	$L__BB0_11;
	mul.lo.s32 	%r106, %r128, %r72;
	cvt.s64.s32 	%rd125, %r106;
	add.s64 	%rd126, %rd2, %rd125;
	shl.b64 	%rd127, %rd126, 2;
	add.s64 	%rd128, %rd1, %rd127;
	ld.global.nc.f32 	%f66, [%rd128];
	add.f32 	%f67, %f82, %f66;
	add.s32 	%r107, %r106, %r72;
	cvt.s64.s32 	%rd129, %r107;
	add.s64 	%rd130, %rd2, %rd129;
	shl.b64 	%rd131, %rd130, 2;
	add.s64 	%rd132, %rd1, %rd131;
	ld.global.nc.f32 	%f68, [%rd132];
	add.f32 	%f69, %f67, %f68;
	add.s32 	%r108, %r107, %r72;
	cvt.s64.s32 	%rd133, %r108;
	add.s64 	%rd134, %rd2, %rd133;
	shl.b64 	%rd135, %rd134, 2;
	add.s64 	%rd136, %rd1, %rd135;
	ld.global.nc.f32 	%f70, [%rd136];
	add.f32 	%f71, %f69, %f70;
	add.s32 	%r109, %r108, %r72;
	cvt.s64.s32 	%rd137, %r109;
	add.s64 	%rd138, %rd2, %rd137;
	shl.b64 	%rd139, %rd138, 2;
	add.s64 	%rd140, %rd1, %rd139;
	ld.global.nc.f32 	%f72, [%rd140];
	add.f32 	%f82, %f71, %f72;
	add.s32 	%r128, %r128, 4;
$L__BB0_11:
	setp.eq.s32 	%p9, %r60, 0;
	@%p9 bra 	$L__BB0_14;
	mul.lo.s32 	%r131, %r128, %r72;
	neg.s32 	%r130, %r60;
$L__BB0_13:
	.pragma "nounroll";
	cvt.s64.s32 	%rd141, %r131;
	add.s64 	%rd142, %rd2, %rd141;
	shl.b64 	%rd143, %rd142, 2;
	add.s64 	%rd144, %rd1, %rd143;
	ld.global.nc.f32 	%f73, [%rd144];
	add.f32 	%f82, %f82, %f73;
	add.s32 	%r131, %r131, %r72;
	add.s32 	%r130, %r130, 1;
	setp.ne.s32 	%p10, %r130, 0;
	@%p10 bra 	$L__BB0_13;
$L__BB0_14:
	st.global.f32 	[%rd3], %f82;
$L__BB0_15:
	ret;

}
	// .globl	_Z20bev_pool_grad_kerneliiiiiiiPKfPKiS2_S2_Pf
.visible .entry _Z20bev_pool_grad_kerneliiiiiiiPKfPKiS2_S2_Pf(
	.param .u32 _Z20bev_pool_grad_kerneliiiiiiiPKfPKiS2_S2_Pf_param_0,
	.param .u32 _Z20bev_pool_grad_kerneliiiiiiiPKfPKiS2_S2_Pf_param_1,
	.param .u32 _Z20bev_pool_grad_kerneliiiiiiiPKfPKiS2_S2_Pf_param_2,
	.param .u32 _Z20bev_pool_grad_kerneliiiiiiiPKfPKiS2_S2_Pf_param_3,
	.param .u32 _Z20bev_pool_grad_kerneliiiiiiiPKfPKiS2_S2_Pf_param_4,
	.param .u32 _Z20bev_pool_grad_kerneliiiiiiiPKfPKiS2_S2_Pf_param_5,
	.param .u32 _Z20bev_pool_grad_kerneliiiiiiiPKfPKiS2_S2_Pf_param_6,
	.param .u64 .ptr .align 1 _Z20bev_pool_grad_kerneliiiiiiiPKfPKiS2_S2_Pf_param_7,
	.param .u64 .ptr .align 1 _Z20bev_pool_grad_kerneliiiiiiiPKfPKiS2_S2_Pf_param_8,
	.param .u64 .ptr .align 1 _Z20bev_pool_grad_kerneliiiiiiiPKfPKiS2_S2_Pf_param_9,
	.param .u64 .ptr .align 1 _Z20bev_pool_grad_kerneliiiiiiiPKfPKiS2_S2_Pf_param_10,
	.param .u64 .ptr .align 1 _Z20bev_pool_grad_kerneliiiiiiiPKfPKiS2_S2_Pf_param_11
)
{
	.reg .pred 	%p<11>;
	.reg .b32 	%r<86>;
	.reg .b32 	%f<2>;
	.reg .b64 	%rd<89>;

	ld.param.u32 	%r38, [_Z20bev_pool_grad_kerneliiiiiiiPKfPKiS2_S2_Pf_param_1];
	ld.param.u32 	%r39, [_Z20bev_pool_grad_kerneliiiiiiiPKfPKiS2_S2_Pf_param_2];
	ld.param.u32 	%r40, [_Z20bev_pool_grad_kerneliiiiiiiPKfPKiS2_S2_Pf_param_3];
	ld.param.u32 	%r41, [_Z20bev_pool_grad_kerneliiiiiiiPKfPKiS2_S2_Pf_param_5];
	ld.param.u32 	%r42, [_Z20bev_pool_grad_kerneliiiiiiiPKfPKiS2_S2_Pf_param_6];
	ld.param.u64 	%rd4, [_Z20bev_pool_grad_kerneliiiiiiiPKfPKiS2_S2_Pf_param_7];
	ld.param.u64 	%rd5, [_Z20bev_pool_grad_kerneliiiiiiiPKfPKiS2_S2_Pf_param_8];
	ld.param.u64 	%rd6, [_Z20bev_pool_grad_kerneliiiiiiiPKfPKiS2_S2_Pf_param_9];
	ld.param.u64 	%rd7, [_Z20bev_pool_grad_kerneliiiiiiiPKfPKiS2_S2_Pf_param_10];
	ld.param.u64 	%rd8, [_Z20bev_pool_grad_kerneliiiiiiiPKfPKiS2_S2_Pf_param_11];
	cvta.to.global.u64 	%rd1, %rd8;
	mov.u32 	%r43, %ctaid.x;
	mov.u32 	%r44, %ntid.x;
	mov.u32 	%r45, %tid.x;
	mad.lo.s32 	%r1, %r43, %r44, %r45;
	div.s32 	%r2, %r1, %r41;
	setp.ge.s32 	%p1, %r2, %r42;
	@%p1 bra 	$L__BB1_13;
	cvta.to.global.u64 	%rd9, %rd6;
	cvta.to.global.u64 	%rd10, %rd7;
	cvta.to.global.u64 	%rd11, %rd5;
	cvta.to.global.u64 	%rd12, %rd4;
	mul.wide.s32 	%rd13, %r2, 4;
	add.s64 	%rd14, %rd9, %rd13;
	ld.global.nc.u32 	%r46, [%rd14];
	add.s64 	%rd15, %rd10, %rd13;
	ld.global.nc.u32 	%r3, [%rd15];
	shl.b32 	%r47, %r46, 2;
	mul.wide.s32 	%rd16, %r47, 4;
	add.s64 	%rd17, %rd11, %rd16;
	mul.lo.s32 	%r48, %r46, %r41;
	cvt.s64.s32 	%rd18, %r48;
	rem.s32 	%r49, %r1, %r41;
	cvt.s64.s32 	%rd19, %r49;
	add.s64 	%rd2, %rd18, %rd19;
	ld.global.nc.u32 	%r50, [%rd17+12];
	mul.lo.s32 	%r51, %r39, %r38;
	mul.lo.s32 	%r52, %r51, %r40;
	mul.lo.s32 	%r53, %r52, %r41;
	mul.lo.s32 	%r54, %r53, %r50;
	cvt.s64.s32 	%rd20, %r54;
	ld.global.nc.u32 	%r55, [%rd17+8];
	mul.lo.s32 	%r56, %r40, %r39;
	mul.lo.s32 	%r57, %r56, %r41;
	mul.lo.s32 	%r58, %r57, %r55;
	cvt.s64.s32 	%rd21, %r58;
	ld.global.nc.u32 	%r59, [%rd17];
	mul.lo.s32 	%r60, %r41, %r40;
	mul.lo.s32 	%r61, %r60, %r59;
	cvt.s64.s32 	%rd22, %r61;
	ld.global.nc.u32 	%r62, [%rd17+4];
	mul.lo.s32 	%r63, %r62, %r41;
	cvt.s64.s32 	%rd23, %r63;
	add.s64 	%rd24, %rd21, %rd19;
	add.s64 	%rd25, %rd24, %rd20;
	add.s64 	%rd26, %rd25, %rd22;
	add.s64 	%rd27, %rd26, %rd23;
	shl.b64 	%rd28, %rd27, 2;
	add.s64 	%rd3, %rd12, %rd28;
	setp.lt.s32 	%p2, %r3, 1;
	@%p2 bra 	$L__BB1_13;
	ld.global.nc.f32 	%f1, [%rd3];
	and.b32  	%r4, %r3, 7;
	setp.lt.u32 	%p3, %r3, 8;
	mov.b32 	%r84, 0;
	@%p3 bra 	$L__BB1_5;
	and.b32  	%r84, %r3, 2147483640;
	neg.s32 	%r82, %r84;
	shl.b32 	%r7, %r41, 3;
	shl.b32 	%r80, %r41, 1;
	mul.lo.s32 	%r79, %r41, 3;
	shl.b32 	%r78, %r41, 2;
	mul.lo.s32 	%r77, %r41, 5;
	mul.lo.s32 	%r76, %r41, 6;
	mul.lo.s32 	%r75, %r41, 7;
	mov.b32 	%r74, 0;
	mov.u32 	%r81, %r41;
$L__BB1_4:
	.pragma "nounroll";
	cvt.s64.s32 	%rd29, %r74;
	add.s64 	%rd30, %rd2, %rd29;
	shl.b64 	%rd31, %rd30, 2;
	add.s64 	%rd32, %rd1, %rd31;
	st.global.f32 	[%rd32], %f1;
	cvt.s64.s32 	%rd33, %r81;
	add.s64 	%rd34, %rd2, %rd33;
	shl.b64 	%rd35, %rd34, 2;
	add.s64 	%rd36, %rd1, %rd35;
	st.global.f32 	[%rd36], %f1;
	cvt.s64.s32 	%rd37, %r80;
	add.s64 	%rd38, %rd2, %rd37;
	shl.b64 	%rd39, %rd38, 2;
	add.s64 	%rd40, %rd1, %rd39;
	st.global.f32 	[%rd40], %f1;
	cvt.s64.s32 	%rd41, %r79;
	add.s64 	%rd42, %rd2, %rd41;
	shl.b64 	%rd43, %rd42, 2;
	add.s64 	%rd44, %rd1, %rd43;
	st.global.f32 	[%rd44], %f1;
	cvt.s64.s32 	%rd45, %r78;
	add.s64 	%rd46, %rd2, %rd45;
	shl.b64 	%rd47, %rd46, 2;
	add.s64 	%rd48, %rd1, %rd47;
	st.global.f32 	[%rd48], %f1;
	cvt.s64.s32 	%rd49, %r77;
	add.s64 	%rd50, %rd2, %rd49;
	shl.b64 	%rd51, %rd50, 2;
	add.s64 	%rd52, %rd1, %rd51;
	st.global.f32 	[%rd52], %f1;
	cvt.s64.s32 	%rd53, %r76;
	add.s64 	%rd54, %rd2, %rd53;
	shl.b64 	%rd55, %rd54, 2;
	add.s64 	%rd56, %rd1, %rd55;
	st.global.f32 	[%rd56], %f1;
	cvt.s64.s32 	%rd57, %r75;
	add.s64 	%rd58, %rd2, %rd57;
	shl.b64 	%rd59, %rd58, 2;
	add.s64 	%rd60, %rd1, %rd59;
	st.global.f32 	[%rd60], %f1;
	add.s32 	%r82, %r82, 8;
	add.s32 	%r81, %r81, %r7;
	add.s32 	%r80, %r80, %r7;
	add.s32 	%r79, %r79, %r7;
	add.s32 	%r78, %r78, %r7;
	add.s32 	%r77, %r77, %r7;
	add.s32 	%r76, %r76, %r7;
	add.s32 	%r75, %r75, %r7;
	add.s32 	%r74, %r74, %r7;
	setp.ne.s32 	%p4, %r82, 0;
	@%p4 bra 	$L__BB1_4;
$L__BB1_5:
	setp.eq.s32 	%p5, %r4, 0;
	@%p5 bra 	$L__BB1_13;
	and.b32  	%r33, %r3, 3;
	setp.lt.u32 	%p6, %r4, 4;
	@%p6 bra 	$L__BB1_8;
	mul.lo.s32 	%r66, %r84, %r41;
	cvt.s64.s32 	%rd61, %r66;
	add.s64 	%rd62, %rd2, %rd61;
	shl.b64 	%rd63, %rd62, 2;
	add.s64 	%rd64, %rd1, %rd63;
	st.global.f32 	[%rd64], %f1;
	add.s32 	%r67, %r66, %r41;
	cvt.s64.s32 	%rd65, %r67;
	add.s64 	%rd66, %rd2, %rd65;
	shl.b64 	%rd67, %rd66, 2;
	add.s64 	%rd68, %rd1, %rd67;
	st.global.f32 	[%rd68], %f1;
	add.s32 	%r68, %r67, %r41;
	cvt.s64.s32 	%rd69, %r68;
	add.s64 	%rd70, %rd2, %rd69;
	shl.b64 	%rd71, %rd70, 2;
	add.s64 	%rd72, %rd1, %rd71;
	st.global.f32 	[%rd72], %f1;
	add.s32 	%r69, %r68, %r41;
	cvt.s64.s32 	%rd73, %r69;
	add.s64 	%rd74, %rd2, %rd73;
	shl.b64 	%rd75, %rd74, 2;
	add.s64 	%rd76, %rd1, %rd75;
	st.global.f32 	[%rd76], %f1;
	add.s32 	%r84, %r84, 4;
$L__BB1_8:
	setp.eq.s32 	%p7, %r33, 0;
	@%p7 bra 	$L__BB1_13;
	setp.eq.s32 	%p8, %r33, 1;
	@%p8 bra 	$L__BB1_11;
	mul.lo.s32 	%r70, %r84, %r41;
	cvt.s64.s32 	%rd77, %r70;
	add.s64 	%rd78, %rd2, %rd77;
	shl.b64 	%rd79, %rd78, 2;
	add.s64 	%rd80, %rd1, %rd79;
	st.global.f32 	[%rd80], %f1;
	add.s32 	%r71, %r70, %r41;
	cvt.s64.s32 	%rd81, %r71;
	add.s64 	%rd82, %rd2, %rd81;
	shl.b64 	%rd83, %rd82, 2;
	add.s64 	%rd84, %rd1, %rd83;
	st.global.f32 	[%rd84], %f1;
	add.s32 	%r84, %r84, 2;
$L__BB1_11:
	and.b32  	%r72, %r3, 1;
	setp.eq.b32 	%p9, %r72, 1;
	not.pred 	%p10, %p9;
	@%p10 bra 	$L__BB1_13;
	mul.lo.s32 	%r73, %r84, %r41;
	cvt.s64.s32 	%rd85, %r73;
	add.s64 	%rd86, %rd2, %rd85;
	shl.b64 	%rd87, %rd86, 2;
	add.s64 	%rd88, %rd1, %rd87;
	st.global.f32 	[%rd88], %f1;
$L__BB1_13:
	ret;

}
	// .globl	_Z20bev_mean_pool_kerneliiiiiiiPKfPKiS2_S2_Pf
.visible .entry _Z20bev_mean_pool_kerneliiiiiiiPKfPKiS2_S2_Pf(
	.param .u32 _Z20bev_mean_pool_kerneliiiiiiiPKfPKiS2_S2_Pf_param_0,
	.param .u32 _Z20bev_mean_pool_kerneliiiiiiiPKfPKiS2_S2_Pf_param_1,
	.param .u32 _Z20bev_mean_pool_kerneliiiiiiiPKfPKiS2_S2_Pf_param_2,
	.param .u32 _Z20bev_mean_pool_kerneliiiiiiiPKfPKiS2_S2_Pf_param_3,
	.param .u32 _Z20bev_mean_pool_kerneliiiiiiiPKfPKiS2_S2_Pf_param_4,
	.param .u32 _Z20bev_mean_pool_kerneliiiiiiiPKfPKiS2_S2_Pf_param_5,
	.param .u32 _Z20bev_mean_pool_kerneliiiiiiiPKfPKiS2_S2_Pf_param_6,
	.param .u64 .ptr .align 1 _Z20bev_mean_pool_kerneliiiiiiiPKfPKiS2_S2_Pf_param_7,
	.param .u64 .ptr .align 1 _Z20bev_mean_pool_kerneliiiiiiiPKfPKiS2_S2_Pf_param_8,
	.param .u64 .ptr .align 1 _Z20bev_mean_pool_kerneliiiiiiiPKfPKiS2_S2_Pf_param_9,
	.param .u64 .ptr .align 1 _Z20bev_mean_pool_kerneliiiiiiiPKfPKiS2_S2_Pf_param_10,
	.param .u64 .ptr .align 1 _Z20bev_mean_pool_kerneliiiiiiiPKfPKiS2_S2_Pf_param_11
)
{
	.reg .pred 	%p<12>;
	.reg .b32 	%r<132>;
	.reg .b32 	%f<85>;
	.reg .b64 	%rd<145>;

	ld.param.u32 	%r69, [_Z20bev_mean_pool_kerneliiiiiiiPKfPKiS2_S2_Pf_param_1];
	ld.param.u32 	%r70, [_Z20bev_mean_pool_kerneliiiiiiiPKfPKiS2_S2_Pf_param_2];
	ld.param.u32 	%r71, [_Z20bev_mean_pool_kerneliiiiiiiPKfPKiS2_S2_Pf_param_3];
	ld.param.u32 	%r72, [_Z20bev_mean_pool_kerneliiiiiiiPKfPKiS2_S2_Pf_param_5];
	ld.param.u32 	%r73, [_Z20bev_mean_pool_kerneliiiiiiiPKfPKiS2_S2_Pf_param_6];
	ld.param.u64 	%rd9, [_Z20bev_mean_pool_kerneliiiiiiiPKfPKiS2_S2_Pf_param_7];
	ld.param.u64 	%rd5, [_Z20bev_mean_pool_kerneliiiiiiiPKfPKiS2_S2_Pf_param_8];
	ld.param.u64 	%rd6, [_Z20bev_mean_pool_kerneliiiiiiiPKfPKiS2_S2_Pf_param_9];
	ld.param.u64 	%rd7, [_Z20bev_mean_pool_kerneliiiiiiiPKfPKiS2_S2_Pf_param_10];
	ld.param.u64 	%rd8, [_Z20bev_mean_pool_kerneliiiiiiiPKfPKiS2_S2_Pf_param_11];
	cvta.to.global.u64 	%rd1, %rd9;
	mov.u32 	%r74, %ctaid.x;
	mov.u32 	%r75, %ntid.x;
	mov.u32 	%r76, %tid.x;
	mad.lo.s32 	%r1, %r74, %r75, %r76;
	div.s32 	%r2, %r1, %r72;
	setp.ge.s32 	%p1, %r2, %r73;
	@%p1 bra 	$L__BB2_16;
	cvta.to.global.u64 	%rd10, %rd7;
	cvta.to.global.u64 	%rd11, %rd6;
	mul.wide.s32 	%rd12, %r2, 4;
	add.s64 	%rd2, %rd11, %rd12;
	add.s64 	%rd13, %rd10, %rd12;
	ld.global.nc.u32 	%r3, [%rd13];
	setp.eq.s32 	%p2, %r3, 0;
	@%p2 bra 	$L__BB2_16;
	ld.global.nc.u32 	%r77, [%rd2];
	shl.b32 	%r78, %r77, 2;
	cvta.to.global.u64 	%rd14, %rd5;
	mul.wide.s32 	%rd15, %r78, 4;
	add.s64 	%rd16, %rd14, %rd15;
	mul.lo.s32 	%r79, %r77, %r72;
	cvt.s64.s32 	%rd17, %r79;
	rem.s32 	%r80, %r1, %r72;
	cvt.s64.s32 	%rd18, %r80;
	add.s64 	%rd3, %rd17, %rd18;
	ld.global.nc.u32 	%r81, [%rd16+12];
	mul.lo.s32 	%r82, %r70, %r69;
	mul.lo.s32 	%r83, %r82, %r71;
	mul.lo.s32 	%r84, %r83, %r72;
	mul.lo.s32 	%r85, %r84, %r81;
	cvt.s64.s32 	%rd19, %r85;
	ld.global.nc.u32 	%r86, [%rd16+8];
	mul.lo.s32 	%r87, %r71, %r70;
	mul.lo.s32 	%r88, %r87, %r72;
	mul.lo.s32 	%r89, %r88, %r86;
	cvt.s64.s32 	%rd20, %r89;
	ld.global.nc.u32 	%r90, [%rd16];
	mul.lo.s32 	%r91, %r72, %r71;
	mul.lo.s32 	%r92, %r91, %r90;
	cvt.s64.s32 	%rd21, %r92;
	ld.global.nc.u32 	%r93, [%rd16+4];
	mul.lo.s32 	%r94, %r93, %r72;
	cvt.s64.s32 	%rd22, %r94;
	add.s64 	%rd23, %rd20, %rd18;
	add.s64 	%rd24, %rd23, %rd19;
	add.s64 	%rd25, %rd24, %rd21;
	add.s64 	%rd26, %rd25, %rd22;
	cvta.to.global.u64 	%rd27, %rd8;
	shl.b64 	%rd28, %rd26, 2;
	add.s64 	%rd4, %rd27, %rd28;
	setp.lt.s32 	%p3, %r3, 1;
	mov.f32 	%f84, 0f00000000;
	@%p3 bra 	$L__BB2_15;
	and.b32  	%r4, %r3, 15;
	setp.lt.u32 	%p4, %r3, 16;
	mov.f32 	%f84, 0f00000000;
	mov.b32 	%r128, 0;
	@%p4 bra 	$L__BB2_6;
	and.b32  	%r97, %r3, 2147483632;
	neg.s32 	%r126, %r97;
	shl.b32 	%r6, %r72, 4;
	shl.b32 	%r124, %r72, 1;
	mul.lo.s32 	%r123, %r72, 3;
	shl.b32 	%r122, %r72, 2;
	mul.lo.s32 	%r121, %r72, 5;
	mul.lo.s32 	%r120, %r72, 6;
	mul.lo.s32 	%r119, %r72, 7;
	shl.b32 	%r118, %r72, 3;
	mul.lo.s32 	%r117, %r72, 9;
	mul.lo.s32 	%r116, %r72, 10;
	mul.lo.s32 	%r115, %r72, 11;
	mul.lo.s32 	%r114, %r72, 12;
	mul.lo.s32 	%r113, %r72, 13;
	mul.lo.s32 	%r112, %r72, 14;
	mul.lo.s32 	%r111, %r72, 15;
	mov.f32 	%f84, 0f00000000;
	mov.b32 	%r110, 0;
	mov.u32 	%r125, %r72;
$L__BB2_5:
	.pragma "nounroll";
	and.b32  	%r128, %r3, 2147483632;
	cvt.s64.s32 	%rd29, %r110;
	add.s64 	%rd30, %rd3, %rd29;
	shl.b64 	%rd31, %rd30, 2;
	add.s64 	%rd32, %rd1, %rd31;
	ld.global.nc.f32 	%f18, [%rd32];
	add.f32 	%f19, %f84, %f18;
	cvt.s64.s32 	%rd33, %r125;
	add.s64 	%rd34, %rd3, %rd33;
	shl.b64 	%rd35, %rd34, 2;
	add.s64 	%rd36, %rd1, %rd35;
	ld.global.nc.f32 	%f20, [%rd36];
	add.f32 	%f21, %f19, %f20;
	cvt.s64.s32 	%rd37, %r124;
	add.s64 	%rd38, %rd3, %rd37;
	shl.b64 	%rd39, %rd38, 2;
	add.s64 	%rd40, %rd1, %rd39;
	ld.global.nc.f32 	%f22, [%rd40];
	add.f32 	%f23, %f21, %f22;
	cvt.s64.s32 	%rd41, %r123;
	add.s64 	%rd42, %rd3, %rd41;
	shl.b64 	%rd43, %rd42, 2;
	add.s64 	%rd44, %rd1, %rd43;
	ld.global.nc.f32 	%f24, [%rd44];
	add.f32 	%f25, %f23, %f24;
	cvt.s64.s32 	%rd45, %r122;
	add.s64 	%rd46, %rd3, %rd45;
	shl.b64 	%rd47, %rd46, 2;
	add.s64 	%rd48, %rd1, %rd47;
	ld.global.nc.f32 	%f26, [%rd48];
	add.f32 	%f27, %f25, %f26;
	cvt.s64.s32 	%rd49, %r121;
	add.s64 	%rd50, %rd3, %rd49;
	shl.b64 	%rd51, %rd50, 2;
	add.s64 	%rd52, %rd1, %rd51;
	ld.global.nc.f32 	%f28, [%rd52];
	add.f32 	%f29, %f27, %f28;
	cvt.s64.s32 	%rd53, %r120;
	add.s64 	%rd54, %rd3, %rd53;
	shl.b64 	%rd55, %rd54, 2;
	add.s64 	%rd56, %rd1, %rd55;
	ld.global.nc.f32 	%f30, [%rd56];
	add.f32 	%f31, %f29, %f30;
	cvt.s64.s32 	%rd57, %r119;
	add.s64 	%rd58, %rd3, %rd57;
	shl.b64 	%rd59, %rd58, 2;
	add.s64 	%rd60, %rd1, %rd59;
	ld.global.nc.f32 	%f32, [%rd60];
	add.f32 	%f33, %f31, %f32;
	cvt.s64.s32 	%rd61, %r118;
	add.s64 	%rd62, %rd3, %rd61;
	shl.b64 	%rd63, %rd62, 2;
	add.s64 	%rd64, %rd1, %rd63;
	ld.global.nc.f32 	%f34, [%rd64];
	add.f32 	%f35, %f33, %f34;
	cvt.s64.s32 	%rd65, %r117;
	add.s64 	%rd66, %rd3, %rd65;
	shl.b64 	%rd67, %rd66, 2;
	add.s64 	%rd68, %rd1, %rd67;
	ld.global.nc.f32 	%f36, [%rd68];
	add.f32 	%f37, %f35, %f36;
	cvt.s64.s32 	%rd69, %r116;
	add.s64 	%rd70, %rd3, %rd69;
	shl.b64 	%rd71, %rd70, 2;
	add.s64 	%rd72, %rd1, %rd71;
	ld.global.nc.f32 	%f38, [%rd72];
	add.f32 	%f39, %f37, %f38;
	cvt.s64.s32 	%rd73, %r115;
	add.s64 	%rd74, %rd3, %rd73;
	shl.b64 	%rd75, %rd74, 2;
	add.s64 	%rd76, %rd1, %rd75;
	ld.global.nc.f32 	%f40, [%rd76];
	add.f32 	%f41, %f39, %f40;
	cvt.s64.s32 	%rd77, %r114;
	add.s64 	%rd78, %rd3, %rd77;
	shl.b64 	%rd79, %rd78, 2;
	add.s64 	%rd80, %rd1, %rd79;
	ld.global.nc.f32 	%f42, [%rd80];
	add.f32 	%f43, %f41, %f42;
	cvt.s64.s32 	%rd81, %r113;
	add.s64 	%rd82, %rd3, %rd81;
	shl.b64 	%rd83, %rd82, 2;
	add.s64 	%rd84, %rd1, %rd83;
	ld.global.nc.f32 	%f44, [%rd84];
	add.f32 	%f45, %f43, %f44;
	cvt.s64.s32 	%rd85, %r112;
	add.s64 	%rd86, %rd3, %rd85;
	shl.b64 	%rd87, %rd86, 2;
	add.s64 	%rd88, %rd1, %rd87;
	ld.global.nc.f32 	%f46, [%rd88];
	add.f32 	%f47, %f45, %f46;
	cvt.s64.s32 	%rd89, %r111;
	add.s64 	%rd90, %rd3, %rd89;
	shl.b64 	%rd91, %rd90, 2;
	add.s64 	%rd92, %rd1, %rd91;
	ld.global.nc.f32 	%f48, [%rd92];
	add.f32 	%f84, %f47, %f48;
	add.s32 	%r126, %r126, 16;
	add.s32 	%r125, %r125, %r6;
	add.s32 	%r124, %r124, %r6;
	add.s32 	%r123, %r123, %r6;
	add.s32 	%r122, %r122, %r6;
	add.s32 	%r121, %r121, %r6;
	add.s32 	%r120, %r120, %r6;
	add.s32 	%r119, %r119, %r6;
	add.s32 	%r118, %r118, %r6;
	add.s32 	%r117, %r117, %r6;
	add.s32 	%r116, %r116, %r6;
	add.s32 	%r115, %r115, %r6;
	add.s32 	%r114, %r114, %r6;
	add.s32 	%r113, %r113, %r6;
	add.s32 	%r112, %r112, %r6;
	add.s32 	%r111, %r111, %r6;
	add.s32 	%r110, %r110, %r6;
	setp.ne.s32 	%p5, %r126, 0;
	@%p5 bra 	$L__BB2_5;
$L__BB2_6:
	setp.eq.s32 	%p6, %r4, 0;
	@%p6 bra 	$L__BB2_15;
	and.b32  	%r57, %r3, 7;
	setp.lt.u32 	%p7, %r4, 8;
	@%p7 bra 	$L__BB2_9;
	mul.lo.s32 	%r98, %r128, %r72;
	cvt.s64.s32 	%rd93, %r98;
	add.s64 	%rd94, %rd3, %rd93;
	shl.b64 	%rd95, %rd94, 2;
	add.s64 	%rd96, %rd1, %rd95;
	ld.global.nc.f32 	%f50, [%rd96];
	add.f32 	%f51, %f84, %f50;
	add.s32 	%r99, %r98, %r72;
	cvt.s64.s32 	%rd97, %r99;
	add.s64 	%rd98, %rd3, %rd97;
	shl.b64 	%rd99, %rd98, 2;
	add.s64 	%rd100, %rd1, %rd99;
	ld.global.nc.f32 	%f52, [%rd100];
	add.f32 	%f53, %f51, %f52;
	add.s32 	%r100, %r99, %r72;
	cvt.s64.s32 	%rd101, %r100;
	add.s64 	%rd102, %rd3, %rd101;
	shl.b64 	%rd103, %rd102, 2;
	add.s64 	%rd104, %rd1, %rd103;
	ld.global.nc.f32 	%f54, [%rd104];
	add.f32 	%f55, %f53, %f54;
	add.s32 	%r101, %r100, %r72;
	cvt.s64.s32 	%rd105, %r101;
	add.s64 	%rd106, %rd3, %rd105;
	shl.b64 	%rd107, %rd106, 2;
	add.s64 	%rd108, %rd1, %rd107;
	ld.global.nc.f32 	%f56, [%rd108];
	add.f32 	%f57, %f55, %f56;
	add.s32 	%r102, %r101, %r72;
	cvt.s64.s32 	%rd109, %r102;
	add.s64 	%rd110, %rd3, %rd109;
	shl.b64 	%rd111, %rd110, 2;
	add.s64 	%rd112, %rd1, %rd111;
	ld.global.nc.f32 	%f58, [%rd112];
	add.f32 	%f59, %f57, %f58;
	add.s32 	%r103, %r102, %r72;
	cvt.s64.s32 	%rd113, %r103;
	add.s64 	%rd114, %rd3, %rd113;
	shl.b64 	%rd115, %rd114, 2;
	add.s64 	%rd116, %rd1, %rd115;
	ld.global.nc.f32 	%f60, [%rd116];
	add.f32 	%f61, %f59, %f60;
	add.s32 	%r104, %r103, %r72;
	cvt.s64.s32 	%rd117, %r104;
	add.s64 	%rd118, %rd3, %rd117;
	shl.b64 	%rd119, %rd118, 2;
	add.s64 	%rd120, %rd1, %rd119;
	ld.global.nc.f32 	%f62, [%rd120];
	add.f32 	%f63, %f61, %f62;
	add.s32 	%r105, %r104, %r72;
	cvt.s64.s32 	%rd121, %r105;
	add.s64 	%rd122, %rd3, %rd121;
	shl.b64 	%rd123, %rd122, 2;
	add.s64 	%rd124, %rd1, %rd123;
	ld.global.nc.f32 	%f64, [%rd124];
	add.f32 	%f84, %f63, %f64;
	add.s32 	%r128, %r128, 8;
$L__BB2_9:
	setp.eq.s32 	%p8, %r57, 0;
	@%p8 bra 	$L__BB2_15;
	and.b32  	%r60, %r3, 3;
	setp.lt.u32 	%p9, %r57, 4;
	@%p9 bra 	$L__BB2_12;
	mul.lo.s32 	%r106, %r128, %r72;
	cvt.s64.s32 	%rd125, %r106;
	add.s64 	%rd126, %rd3, %rd125;
	shl.b64 	%rd127, %rd126, 2;
	add.s64 	%rd128, %rd1, %rd127;
	ld.global.nc.f32 	%f66, [%rd128];
	add.f32 	%f67, %f84, %f66;
	add.s32 	%r107, %r106, %r72;
	cvt.s64.s32 	%rd129, %r107;
	add.s64 	%rd130, %rd3, %rd129;
	shl.b64 	%rd131, %rd130, 2;
	add.s64 	%rd132, %rd1, %rd131;
	ld.global.nc.f32 	%f68, [%rd132];
	add.f32 	%f69, %f67, %f68;
	add.s32 	%r108, %r107, %r72;
	cvt.s64.s32 	%rd133, %r108;
	add.s64 	%rd134, %rd3, %rd133;
	shl.b64 	%rd135, %rd134, 2;
	add.s64 	%rd136, %rd1, %rd135;
	ld.global.nc.f32 	%f70, [%rd136];
	add.f32 	%f71, %f69, %f70;
	add.s32 	%r109, %r108, %r72;
	cvt.s64.s32 	%rd137, %r109;
	add.s64 	%rd138, %rd3, %rd137;
	shl.b64 	%rd139, %rd138, 2;
	add.s64 	%rd140, %rd1, %rd139;
	ld.global.nc.f32 	%f72, [%rd140];
	add.f32 	%f84, %f71, %f72;
	add.s32 	%r128, %r128, 4;
$L__BB2_12:
	setp.eq.s32 	%p10, %r60, 0;
	@%p10 bra 	$L__BB2_15;
	mul.lo.s32 	%r131, %r128, %r72;
	neg.s32 	%r130, %r60;
$L__BB2_14:
	.pragma "nounroll";
	cvt.s64.s32 	%rd141, %r131;
	add.s64 	%rd142, %rd3, %rd141;
	shl.b64 	%rd143, %rd142, 2;
	add.s64 	%rd144, %rd1, %rd143;
	ld.global.nc.f32 	%f73, [%rd144];
	add.f32 	%f84, %f84, %f73;
	add.s32 	%r131, %r131, %r72;
	add.s32 	%r130, %r130, 1;
	setp.ne.s32 	%p11, %r130, 0;
	@%p11 bra 	$L__BB2_14;
$L__BB2_15:
	cvt.rn.f32.s32 	%f74, %r3;
	div.rn.f32 	%f75, %f84, %f74;
	st.global.f32 	[%rd4], %f75;
$L__BB2_16:
	ret;

}
	// .globl	_Z25bev_mean_pool_grad_kerneliiiiiiiPKfPKiS2_S2_Pf
.visible .entry _Z25bev_mean_pool_grad_kerneliiiiiiiPKfPKiS2_S2_Pf(
	.param .u32 _Z25bev_mean_pool_grad_kerneliiiiiiiPKfPKiS2_S2_Pf_param_0,
	.param .u32 _Z25bev_mean_pool_grad_kerneliiiiiiiPKfPKiS2_S2_Pf_param_1,
	.param .u32 _Z25bev_mean_pool_grad_kerneliiiiiiiPKfPKiS2_S2_Pf_param_2,
	.param .u32 _Z25bev_mean_pool_grad_kerneliiiiiiiPKfPKiS2_S2_Pf_param_3,
	.param .u32 _Z25bev_mean_pool_grad_kerneliiiiiiiPKfPKiS2_S2_Pf_param_4,
	.param .u32 _Z25bev_mean_pool_grad_kerneliiiiiiiPKfPKiS2_S2_Pf_param_5,
	.param .u32 _Z25bev_mean_pool_grad_kerneliiiiiiiPKfPKiS2_S2_Pf_param_6,
	.param .u64 .ptr .align 1 _Z25bev_mean_pool_grad_kerneliiiiiiiPKfPKiS2_S2_Pf_param_7,
	.param .u64 .ptr .align 1 _Z25bev_mean_pool_grad_kerneliiiiiiiPKfPKiS2_S2_Pf_param_8,
	.param .u64 .ptr .align 1 _Z25bev_mean_pool_grad_kerneliiiiiiiPKfPKiS2_S2_Pf_param_9,
	.param .u64 .ptr .align 1 _Z25bev_mean_pool_grad_kerneliiiiiiiPKfPKiS2_S2_Pf_param_10,
	.param .u64 .ptr .align 1 _Z25bev_mean_pool_grad_kerneliiiiiiiPKfPKiS2_S2_Pf_param_11
)
{
	.reg .pred 	%p<12>;
	.reg .b32 	%r<86>;
	.reg .b32 	%f<4>;
	.reg .b64 	%rd<89>;

	ld.param.u32 	%r38, [_Z25bev_mean_pool_grad_kerneliiiiiiiPKfPKiS2_S2_Pf_param_1];
	ld.param.u32 	%r39, [_Z25bev_mean_pool_grad_kerneliiiiiiiPKfPKiS2_S2_Pf_param_2];
	ld.param.u32 	%r40, [_Z25bev_mean_pool_grad_kerneliiiiiiiPKfPKiS2_S2_Pf_param_3];
	ld.param.u32 	%r41, [_Z25bev_mean_pool_grad_kerneliiiiiiiPKfPKiS2_S2_Pf_param_5];
	ld.param.u32 	%r42, [_Z25bev_mean_pool_grad_kerneliiiiiiiPKfPKiS2_S2_Pf_param_6];
	ld.param.u64 	%rd5, [_Z25bev_mean_pool_grad_kerneliiiiiiiPKfPKiS2_S2_Pf_param_7];
	ld.param.u64 	%rd6, [_Z25bev_mean_pool_grad_kerneliiiiiiiPKfPKiS2_S2_Pf_param_8];
	ld.param.u64 	%rd7, [_Z25bev_mean_pool_grad_kerneliiiiiiiPKfPKiS2_S2_Pf_param_9];
	ld.param.u64 	%rd8, [_Z25bev_mean_pool_grad_kerneliiiiiiiPKfPKiS2_S2_Pf_param_10];
	ld.param.u64 	%rd9, [_Z25bev_mean_pool_grad_kerneliiiiiiiPKfPKiS2_S2_Pf_param_11];
	cvta.to.global.u64 	%rd1, %rd9;
	mov.u32 	%r43, %ctaid.x;
	mov.u32 	%r44, %ntid.x;
	mov.u32 	%r45, %tid.x;
	mad.lo.s32 	%r1, %r43, %r44, %r45;
	div.s32 	%r2, %r1, %r41;
	setp.ge.s32 	%p1, %r2, %r42;
	@%p1 bra 	$L__BB3_14;
	cvta.to.global.u64 	%rd10, %rd8;
	cvta.to.global.u64 	%rd11, %rd7;
	mul.wide.s32 	%rd12, %r2, 4;
	add.s64 	%rd2, %rd11, %rd12;
	add.s64 	%rd13, %rd10, %rd12;
	ld.global.nc.u32 	%r3, [%rd13];
	setp.eq.s32 	%p2, %r3, 0;
	@%p2 bra 	$L__BB3_14;
	ld.global.nc.u32 	%r46, [%rd2];
	shl.b32 	%r47, %r46, 2;
	cvta.to.global.u64 	%rd14, %rd6;
	mul.wide.s32 	%rd15, %r47, 4;
	add.s64 	%rd16, %rd14, %rd15;
	mul.lo.s32 	%r48, %r46, %r41;
	cvt.s64.s32 	%rd17, %r48;
	rem.s32 	%r49, %r1, %r41;
	cvt.s64.s32 	%rd18, %r49;
	add.s64 	%rd3, %rd17, %rd18;
	ld.global.nc.u32 	%r50, [%rd16+12];
	mul.lo.s32 	%r51, %r39, %r38;
	mul.lo.s32 	%r52, %r51, %r40;
	mul.lo.s32 	%r53, %r52, %r41;
	mul.lo.s32 	%r54, %r53, %r50;
	cvt.s64.s32 	%rd19, %r54;
	ld.global.nc.u32 	%r55, [%rd16+8];
	mul.lo.s32 	%r56, %r40, %r39;
	mul.lo.s32 	%r57, %r56, %r41;
	mul.lo.s32 	%r58, %r57, %r55;
	cvt.s64.s32 	%rd20, %r58;
	ld.global.nc.u32 	%r59, [%rd16];
	mul.lo.s32 	%r60, %r41, %r40;
	mul.lo.s32 	%r61, %r60, %r59;
	cvt.s64.s32 	%rd21, %r61;
	ld.global.nc.u32 	%r62, [%rd16+4];
	mul.lo.s32 	%r63, %r62, %r41;
	cvt.s64.s32 	%rd22, %r63;
	add.s64 	%rd23, %rd20, %rd18;
	add.s64 	%rd24, %rd23, %rd19;
	add.s64 	%rd25, %rd24, %rd21;
	add.s64 	%rd26, %rd25, %rd22;
	cvta.to.global.u64 	%rd27, %rd5;
	shl.b64 	%rd28, %rd26, 2;
	add.s64 	%rd4, %rd27, %rd28;
	setp.lt.s32 	%p3, %r3, 1;
	@%p3 bra 	$L__BB3_14;
	ld.global.nc.f32 	%f2, [%rd4];
	cvt.rn.f32.u32 	%f3, %r3;
	div.rn.f32 	%f1, %f2, %f3;
	and.b32  	%r4, %r3, 7;
	setp.lt.u32 	%p4, %r3, 8;
	mov.b32 	%r84, 0;
	@%p4 bra 	$L__BB3_6;
	and.b32  	%r84, %r3, 2147483640;
	neg.s32 	%r82, %r84;
	shl.b32 	%r7, %r41, 3;
	shl.b32 	%r80, %r41, 1;
	mul.lo.s32 	%r79, %r41, 3;
	shl.b32 	%r78, %r41, 2;
	mul.lo.s32 	%r77, %r41, 5;
	mul.lo.s32 	%r76, %r41, 6;
	mul.lo.s32 	%r75, %r41, 7;
	mov.b32 	%r74, 0;
	mov.u32 	%r81, %r41;
$L__BB3_5:
	.pragma "nounroll";
	cvt.s64.s32 	%rd29, %r74;
	add.s64 	%rd30, %rd3, %rd29;
	shl.b64 	%rd31, %rd30, 2;
	add.s64 	%rd32, %rd1, %rd31;
	st.global.f32 	[%rd32], %f1;
	cvt.s64.s32 	%rd33, %r81;
	add.s64 	%rd34, %rd3, %rd33;
	shl.b64 	%rd35, %rd34, 2;
	add.s64 	%rd36, %rd1, %rd35;
	st.global.f32 	[%rd36], %f1;
	cvt.s64.s32 	%rd37, %r80;
	add.s64 	%rd38, %rd3, %rd37;
	shl.b64 	%rd39, %rd38, 2;
	add.s64 	%rd40, %rd1, %rd39;
	st.global.f32 	[%rd40], %f1;
	cvt.s64.s32 	%rd41, %r79;
	add.s64 	%rd42, %rd3, %rd41;
	shl.b64 	%rd43, %rd42, 2;
	add.s64 	%rd44, %rd1, %rd43;
	st.global.f32 	[%rd44], %f1;
	cvt.s64.s32 	%rd45, %r78;
	add.s64 	%rd46, %rd3, %rd45;
	shl.b64 	%rd47, %rd46, 2;
	add.s64 	%rd48, %rd1, %rd47;
	st.global.f32 	[%rd48], %f1;
	cvt.s64.s32 	%rd49, %r77;
	add.s64 	%rd50, %rd3, %rd49;
	shl.b64 	%rd51, %rd50, 2;
	add.s64 	%rd52, %rd1, %rd51;
	st.global.f32 	[%rd52], %f1;
	cvt.s64.s32 	%rd53, %r76;
	add.s64 	%rd54, %rd3, %rd53;
	shl.b64 	%rd55, %rd54, 2;
	add.s64 	%rd56, %rd1, %rd55;
	st.global.f32 	[%rd56], %f1;
	cvt.s64.s32 	%rd57, %r75;
	add.s64 	%rd58, %rd3, %rd57;
	shl.b64 	%rd59, %rd58, 2;
	add.s64 	%rd60, %rd1, %rd59;
	st.global.f32 	[%rd60], %f1;
	add.s32 	%r82, %r82, 8;
	add.s32 	%r81, %r81, %r7;
	add.s32 	%r80, %r80, %r7;
	add.s32 	%r79, %r79, %r7;
	add.s32 	%r78, %r78, %r7;
	add.s32 	%r77, %r77, %r7;
	add.s32 	%r76, %r76, %r7;
	add.s32 	%r75, %r75, %r7;
	add.s32 	%r74, %r74, %r7;
	setp.ne.s32 	%p5, %r82, 0;
	@%p5 bra 	$L__BB3_5;
$L__BB3_6:
	setp.eq.s32 	%p6, %r4, 0;
	@%p6 bra 	$L__BB3_14;
	and.b32  	%r33, %r3, 3;
	setp.lt.u32 	%p7, %r4, 4;
	@%p7 bra 	$L__BB3_9;
	mul.lo.s32 	%r66, %r84, %r41;
	cvt.s64.s32 	%rd61, %r66;
	add.s64 	%rd62, %rd3, %rd61;
	shl.b64 	%rd63, %rd62, 2;
	add.s64 	%rd64, %rd1, %rd63;
	st.global.f32 	[%rd64], %f1;
	add.s32 	%r67, %r66, %r41;
	cvt.s64.s32 	%rd65, %r67;
	add.s64 	%rd66, %rd3, %rd65;
	shl.b64 	%rd67, %rd66, 2;
	add.s64 	%rd68, %rd1, %rd67;
	st.global.f32 	[%rd68], %f1;
	add.s32 	%r68, %r67, %r41;
	cvt.s64.s32 	%rd69, %r68;
	add.s64 	%rd70, %rd3, %rd69;
	shl.b64 	%rd71, %rd70, 2;
	add.s64 	%rd72, %rd1, %rd71;
	st.global.f32 	[%rd72], %f1;
	add.s32 	%r69, %r68, %r41;
	cvt.s64.s32 	%rd73, %r69;
	add.s64 	%rd74, %rd3, %rd73;
	shl.b64 	%rd75, %rd74, 2;
	add.s64 	%rd76, %rd1, %rd75;
	st.global.f32 	[%rd76], %f1;
	add.s32 	%r84, %r84, 4;
$L__BB3_9:
	setp.eq.s32 	%p8, %r33, 0;
	@%p8 bra 	$L__BB3_14;
	setp.eq.s32 	%p9, %r33, 1;
	@%p9 bra 	$L__BB3_12;
	mul.lo.s32 	%r70, %r84, %r41;
	cvt.s64.s32 	%rd77, %r70;
	add.s64 	%rd78, %rd3, %rd77;
	shl.b64 	%rd79, %rd78, 2;
	add.s64 	%rd80, %rd1, %rd79;
	st.global.f32 	[%rd80], %f1;
	add.s32 	%r71, %r70, %r41;
	cvt.s64.s32 	%rd81, %r71;
	add.s64 	%rd82, %rd3, %rd81;
	shl.b64 	%rd83, %rd82, 2;
	add.s64 	%rd84, %rd1, %rd83;
	st.global.f32 	[%rd84], %f1;
	add.s32 	%r84, %r84, 2;
$L__BB3_12:
	and.b32  	%r72, %r3, 1;
	setp.eq.b32 	%p10, %r72, 1;
	not.pred 	%p11, %p10;
	@%p11 bra 	$L__BB3_14;
	mul.lo.s32 	%r73, %r84, %r41;
	cvt.s64.s32 	%rd85, %r73;
	add.s64 	%rd86, %rd3, %rd85;
	shl.b64 	%rd87, %rd86, 2;
	add.s64 	%rd88, %rd1, %rd87;
	st.global.f32 	[%rd88], %f1;
$L__BB3_14:
	ret;

}
	// .globl	_Z22bev_mean_pool_kernel_tI6__halfEviiiiiiiPKT_PKiS5_S5_PS1_
.visible .entry _Z22bev_mean_pool_kernel_tI6__halfEviiiiiiiPKT_PKiS5_S5_PS1_(
	.param .u32 _Z22bev_mean_pool_kernel_tI6__halfEviiiiiiiPKT_PKiS5_S5_PS1__param_0,
	.param .u32 _Z22bev_mean_pool_kernel_tI6__halfEviiiiiiiPKT_PKiS5_S5_PS1__param_1,
	.param .u32 _Z22bev_mean_pool_kernel_tI6__halfEviiiiiiiPKT_PKiS5_S5_PS1__param_2,
	.param .u32 _Z22bev_mean_pool_kernel_tI6__halfEviiiiiiiPKT_PKiS5_S5_PS1__param_3,
	.param .u32 _Z22bev_mean_pool_kernel_tI6__halfEviiiiiiiPKT_PKiS5_S5_PS1__param_4,
	.param .u32 _Z22bev_mean_pool_kernel_tI6__halfEviiiiiiiPKT_PKiS5_S5_PS1__param_5,
	.param .u32 _Z22bev_mean_pool_kernel_tI6__halfEviiiiiiiPKT_PKiS5_S5_PS1__param_6,
	.param .u64 .ptr .align 1 _Z22bev_mean_pool_kernel_tI6__halfEviiiiiiiPKT_PKiS5_S5_PS1__param_7,
	.param .u64 .ptr .align 1 _Z22bev_mean_pool_kernel_tI6__halfEviiiiiiiPKT_PKiS5_S5_PS1__param_8,
	.param .u64 .ptr .align 1 _Z22bev_mean_pool_kernel_tI6__halfEviiiiiiiPKT_PKiS5_S5_PS1__param_9,
	.param .u64 .ptr .align 1 _Z22bev_mean_pool_kernel_tI6__halfEviiiiiiiPKT_PKiS5_S5_PS1__param_10,
	.param .u64 .ptr .align 1 _Z22bev_mean_pool_kernel_tI6__halfEviiiiiiiPKT_PKiS5_S5_PS1__param_11
)
{
	.reg .pred 	%p<12>;
	.reg .b16 	%rs<31>;
	.reg .b32 	%r<132>;
	.reg .b32 	%f<85>;
	.reg .b64 	%rd<145>;

	ld.param.u32 	%r69, [_Z22bev_mean_pool_kernel_tI6__halfEviiiiiiiPKT_PKiS5_S5_PS1__param_1];
	ld.param.u32 	%r70, [_Z22bev_mean_pool_kernel_tI6__halfEviiiiiiiPKT_PKiS5_S5_PS1__param_2];
	ld.param.u32 	%r71, [_Z22bev_mean_pool_kernel_tI6__halfEviiiiiiiPKT_PKiS5_S5_PS1__param_3];
	ld.param.u32 	%r72, [_Z22bev_mean_pool_kernel_tI6__halfEviiiiiiiPKT_PKiS5_S5_PS1__param_5];
	ld.param.u32 	%r73, [_Z22bev_mean_pool_kernel_tI6__halfEviiiiiiiPKT_PKiS5_S5_PS1__param_6];
	ld.param.u64 	%rd9, [_Z22bev_mean_pool_kernel_tI6__halfEviiiiiiiPKT_PKiS5_S5_PS1__param_7];
	ld.param.u64 	%rd5, [_Z22bev_mean_pool_kernel_tI6__halfEviiiiiiiPKT_PKiS5_S5_PS1__param_8];
	ld.param.u64 	%rd6, [_Z22bev_mean_pool_kernel_tI6__halfEviiiiiiiPKT_PKiS5_S5_PS1__param_9];
	ld.param.u64 	%rd7, [_Z22bev_mean_pool_kernel_tI6__halfEviiiiiiiPKT_PKiS5_S5_PS1__param_10];
	ld.param.u64 	%rd8, [_Z22bev_mean_pool_kernel_tI6__halfEviiiiiiiPKT_PKiS5_S5_PS1__param_11];
	cvta.to.global.u64 	%rd1, %rd9;
	mov.u32 	%r74, %ctaid.x;
	mov.u32 	%r75, %ntid.x;
	mov.u32 	%r76, %tid.x;
	mad.lo.s32 	%r1, %r74, %r75, %r76;
	div.s32 	%r2, %r1, %r72;
	setp.ge.s32 	%p1, %r2, %r73;
	@%p1 bra 	$L__BB4_16;
	cvta.to.global.u64 	%rd10, %rd7;
	cvta.to.global.u64 	%rd11, %rd6;
	mul.wide.s32 	%rd12, %r2, 4;
	add.s64 	%rd2, %rd11, %rd12;
	add.s64 	%rd13, %rd10, %rd12;
	ld.global.nc.u32 	%r3, [%rd13];
	setp.eq.s32 	%p2, %r3, 0;
	@%p2 bra 	$L__BB4_16;
	ld.global.nc.u32 	%r77, [%rd2];
	shl.b32 	%r78, %r77, 2;
	cvta.to.global.u64 	%rd14, %rd5;
	mul.wide.s32 	%rd15, %r78, 4;
	add.s64 	%rd16, %rd14, %rd15;
	mul.lo.s32 	%r79, %r77, %r72;
	cvt.s64.s32 	%rd17, %r79;
	rem.s32 	%r80, %r1, %r72;
	cvt.s64.s32 	%rd18, %r80;
	add.s64 	%rd3, %rd17, %rd18;
	ld.global.nc.u32 	%r81, [%rd16+12];
	mul.lo.s32 	%r82, %r70, %r69;
	mul.lo.s32 	%r83, %r82, %r71;
	mul.lo.s32 	%r84, %r83, %r72;
	mul.lo.s32 	%r85, %r84, %r81;
	cvt.s64.s32 	%rd19, %r85;
	ld.global.nc.u32 	%r86, [%rd16+8];
	mul.lo.s32 	%r87, %r71, %r70;
	mul.lo.s32 	%r88, %r87, %r72;
	mul.lo.s32 	%r89, %r88, %r86;
	cvt.s64.s32 	%rd20, %r89;
	ld.global.nc.u32 	%r90, [%rd16];
	mul.lo.s32 	%r91, %r72, %r71;
	mul.lo.s32 	%r92, %r91, %r90;
	cvt.s64.s32 	%rd21, %r92;
	ld.global.nc.u32 	%r93, [%rd16+4];
	mul.lo.s32 	%r94, %r93, %r72;
	cvt.s64.s32 	%rd22, %r94;
	add.s64 	%rd23, %rd20, %rd18;
	add.s64 	%rd24, %rd23, %rd19;
	add.s64 	%rd25, %rd24, %rd21;
	add.s64 	%rd26, %rd25, %rd22;
	cvta.to.global.u64 	%rd27, %rd8;
	shl.b64 	%rd28, %rd26, 1;
	add.s64 	%rd4, %rd27, %rd28;
	setp.lt.s32 	%p3, %r3, 1;
	mov.f32 	%f84, 0f00000000;
	@%p3 bra 	$L__BB4_15;
	and.b32  	%r4, %r3, 15;
	setp.lt.u32 	%p4, %r3, 16;
	mov.f32 	%f84, 0f00000000;
	mov.b32 	%r128, 0;
	@%p4 bra 	$L__BB4_6;
	and.b32  	%r97, %r3, 2147483632;
	neg.s32 	%r126, %r97;
	shl.b32 	%r6, %r72, 4;
	shl.b32 	%r124, %r72, 1;
	mul.lo.s32 	%r123, %r72, 3;
	shl.b32 	%r122, %r72, 2;
	mul.lo.s32 	%r121, %r72, 5;
	mul.lo.s32 	%r120, %r72, 6;
	mul.lo.s32 	%r119, %r72, 7;
	shl.b32 	%r118, %r72, 3;
	mul.lo.s32 	%r117, %r72, 9;
	mul.lo.s32 	%r116, %r72, 10;
	mul.lo.s32 	%r115, %r72, 11;
	mul.lo.s32 	%r114, %r72, 12;
	mul.lo.s32 	%r113, %r72, 13;
	mul.lo.s32 	%r112, %r72, 14;
	mul.lo.s32 	%r111, %r72, 15;
	mov.f32 	%f84, 0f00000000;
	mov.b32 	%r110, 0;
	mov.u32 	%r125, %r72;
$L__BB4_5:
	.pragma "nounroll";
	and.b32  	%r128, %r3, 2147483632;
	cvt.s64.s32 	%rd29, %r110;
	add.s64 	%rd30, %rd3, %rd29;
	shl.b64 	%rd31, %rd30, 1;
	add.s64 	%rd32, %rd1, %rd31;
	ld.global.nc.u16 	%rs1, [%rd32];
	// begin inline asm
	{  cvt.f32.f16 %f18, %rs1;}

	// end inline asm
	add.f32 	%f34, %f84, %f18;
	cvt.s64.s32 	%rd33, %r125;
	add.s64 	%rd34, %rd3, %rd33;
	shl.b64 	%rd35, %rd34, 1;
	add.s64 	%rd36, %rd1, %rd35;
	ld.global.nc.u16 	%rs2, [%rd36];
	// begin inline asm
	{  cvt.f32.f16 %f19, %rs2;}

	// end inline asm
	add.f32 	%f35, %f34, %f19;
	cvt.s64.s32 	%rd37, %r124;
	add.s64 	%rd38, %rd3, %rd37;
	shl.b64 	%rd39, %rd38, 1;
	add.s64 	%rd40, %rd1, %rd39;
	ld.global.nc.u16 	%rs3, [%rd40];
	// begin inline asm
	{  cvt.f32.f16 %f20, %rs3;}

	// end inline asm
	add.f32 	%f36, %f35, %f20;
	cvt.s64.s32 	%rd41, %r123;
	add.s64 	%rd42, %rd3, %rd41;
	shl.b64 	%rd43, %rd42, 1;
	add.s64 	%rd44, %rd1, %rd43;
	ld.global.nc.u16 	%rs4, [%rd44];
	// begin inline asm
	{  cvt.f32.f16 %f21, %rs4;}

	// end inline asm
	add.f32 	%f37, %f36, %f21;
	cvt.s64.s32 	%rd45, %r122;
	add.s64 	%rd46, %rd3, %rd45;
	shl.b64 	%rd47, %rd46, 1;
	add.s64 	%rd48, %rd1, %rd47;
	ld.global.nc.u16 	%rs5, [%rd48];
	// begin inline asm
	{  cvt.f32.f16 %f22, %rs5;}

	// end inline asm
	add.f32 	%f38, %f37, %f22;
	cvt.s64.s32 	%rd49, %r121;
	add.s64 	%rd50, %rd3, %rd49;
	shl.b64 	%rd51, %rd50, 1;
	add.s64 	%rd52, %rd1, %rd51;
	ld.global.nc.u16 	%rs6, [%rd52];
	// begin inline asm
	{  cvt.f32.f16 %f23, %rs6;}

	// end inline asm
	add.f32 	%f39, %f38, %f23;
	cvt.s64.s32 	%rd53, %r120;
	add.s64 	%rd54, %rd3, %rd53;
	shl.b64 	%rd55, %rd54, 1;
	add.s64 	%rd56, %rd1, %rd55;
	ld.global.nc.u16 	%rs7, [%rd56];
	// begin inline asm
	{  cvt.f32.f16 %f24, %rs7;}

	// end inline asm
	add.f32 	%f40, %f39, %f24;
	cvt.s64.s32 	%rd57, %r119;
	add.s64 	%rd58, %rd3, %rd57;
	shl.b64 	%rd59, %rd58, 1;
	add.s64 	%rd60, %rd1, %rd59;
	ld.global.nc.u16 	%rs8, [%rd60];
	// begin inline asm
	{  cvt.f32.f16 %f25, %rs8;}

	// end inline asm
	add.f32 	%f41, %f40, %f25;
	cvt.s64.s32 	%rd61, %r118;
	add.s64 	%rd62, %rd3, %rd61;
	shl.b64 	%rd63, %rd62, 1;
	add.s64 	%rd64, %rd1, %rd63;
	ld.global.nc.u16 	%rs9, [%rd64];
	// begin inline asm
	{  cvt.f32.f16 %f26, %rs9;}

	// end inline asm
	add.f32 	%f42, %f41, %f26;
	cvt.s64.s32 	%rd65, %r117;
	add.s64 	%rd66, %rd3, %rd65;
	shl.b64 	%rd67, %rd66, 1;
	add.s64 	%rd68, %rd1, %rd67;
	ld.global.nc.u16 	%rs10, [%rd68];
	// begin inline asm
	{  cvt.f32.f16 %f27, %rs10;}

	// end inline asm
	add.f32 	%f43, %f42, %f27;
	cvt.s64.s32 	%rd69, %r116;
	add.s64 	%rd70, %rd3, %rd69;
	shl.b64 	%rd71, %rd70, 1;
	add.s64 	%rd72, %rd1, %rd71;
	ld.global.nc.u16 	%rs11, [%rd72];
	// begin inline asm
	{  cvt.f32.f16 %f28, %rs11;}

	// end inline asm
	add.f32 	%f44, %f43, %f28;
	cvt.s64.s32 	%rd73, %r115;
	add.s64 	%rd74, %rd3, %rd73;
	shl.b64 	%rd75, %rd74, 1;
	add.s64 	%rd76, %rd1, %rd75;
	ld.global.nc.u16 	%rs12, [%rd76];
	// begin inline asm
	{  cvt.f32.f16 %f29, %rs12;}

	// end inline asm
	add.f32 	%f45, %f44, %f29;
	cvt.s64.s32 	%rd77, %r114;
	add.s64 	%rd78, %rd3, %rd77;
	shl.b64 	%rd79, %rd78, 1;
	add.s64 	%rd80, %rd1, %rd79;
	ld.global.nc.u16 	%rs13, [%rd80];
	// begin inline asm
	{  cvt.f32.f16 %f30, %rs13;}

	// end inline asm
	add.f32 	%f46, %f45, %f30;
	cvt.s64.s32 	%rd81, %r113;
	add.s64 	%rd82, %rd3, %rd81;
	shl.b64 	%rd83, %rd82, 1;
	add.s64 	%rd84, %rd1, %rd83;
	ld.global.nc.u16 	%rs14, [%rd84];
	// begin inline asm
	{  cvt.f32.f16 %f31, %rs14;}

	// end inline asm
	add.f32 	%f47, %f46, %f31;
	cvt.s64.s32 	%rd85, %r112;
	add.s64 	%rd86, %rd3, %rd85;
	shl.b64 	%rd87, %rd86, 1;
	add.s64 	%rd88, %rd1, %rd87;
	ld.global.nc.u16 	%rs15, [%rd88];
	// begin inline asm
	{  cvt.f32.f16 %f32, %rs15;}

	// end inline asm
	add.f32 	%f48, %f47, %f32;
	cvt.s64.s32 	%rd89, %r111;
	add.s64 	%rd90, %rd3, %rd89;
	shl.b64 	%rd91, %rd90, 1;
	add.s64 	%rd92, %rd1, %rd91;
	ld.global.nc.u16 	%rs16, [%rd92];
	// begin inline asm
	{  cvt.f32.f16 %f33, %rs16;}

	// end inline asm
	add.f32 	%f84, %f48, %f33;
	add.s32 	%r126, %r126, 16;
	add.s32 	%r125, %r125, %r6;
	add.s32 	%r124, %r124, %r6;
	add.s32 	%r123, %r123, %r6;
	add.s32 	%r122, %r122, %r6;
	add.s32 	%r121, %r121, %r6;
	add.s32 	%r120, %r120, %r6;
	add.s32 	%r119, %r119, %r6;
	add.s32 	%r118, %r118, %r6;
	add.s32 	%r117, %r117, %r6;
	add.s32 	%r116, %r116, %r6;
	add.s32 	%r115, %r115, %r6;
	add.s32 	%r114, %r114, %r6;
	add.s32 	%r113, %r113, %r6;
	add.s32 	%r112, %r112, %r6;
	add.s32 	%r111, %r111, %r6;
	add.s32 	%r110, %r110, %r6;
	setp.ne.s32 	%p5, %r126, 0;
	@%p5 bra 	$L__BB4_5;
$L__BB4_6:
	setp.eq.s32 	%p6, %r4, 0;
	@%p6 bra 	$L__BB4_15;
	and.b32  	%r57, %r3, 7;
	setp.lt.u32 	%p7, %r4, 8;
	@%p7 bra 	$L__BB4_9;
	mul.lo.s32 	%r98, %r128, %r72;
	cvt.s64.s32 	%rd93, %r98;
	add.s64 	%rd94, %rd3, %rd93;
	shl.b64 	%rd95, %rd94, 1;
	add.s64 	%rd96, %rd1, %rd95;
	ld.global.nc.u16 	%rs17, [%rd96];
	// begin inline asm
	{  cvt.f32.f16 %f50, %rs17;}

	// end inline asm
	add.f32 	%f58, %f84, %f50;
	add.s32 	%r99, %r98, %r72;
	cvt.s64.s32 	%rd97, %r99;
	add.s64 	%rd98, %rd3, %rd97;
	shl.b64 	%rd99, %rd98, 1;
	add.s64 	%rd100, %rd1, %rd99;
	ld.global.nc.u16 	%rs18, [%rd100];
	// begin inline asm
	{  cvt.f32.f16 %f51, %rs18;}

	// end inline asm
	add.f32 	%f59, %f58, %f51;
	add.s32 	%r100, %r99, %r72;
	cvt.s64.s32 	%rd101, %r100;
	add.s64 	%rd102, %rd3, %rd101;
	shl.b64 	%rd103, %rd102, 1;
	add.s64 	%rd104, %rd1, %rd103;
	ld.global.nc.u16 	%rs19, [%rd104];
	// begin inline asm
	{  cvt.f32.f16 %f52, %rs19;}

	// end inline asm
	add.f32 	%f60, %f59, %f52;
	add.s32 	%r101, %r100, %r72;
	cvt.s64.s32 	%rd105, %r101;
	add.s64 	%rd106, %rd3, %rd105;
	shl.b64 	%rd107, %rd106, 1;
	add.s64 	%rd108, %rd1, %rd107;
	ld.global.nc.u16 	%rs20, [%rd108];
	// begin inline asm
	{  cvt.f32.f16 %f53, %rs20;}

	// end inline asm
	add.f32 	%f61, %f60, %f53;
	add.s32 	%r102, %r101, %r72;
	cvt.s64.s32 	%rd109, %r102;
	add.s64 	%rd110, %rd3, %rd109;
	shl.b64 	%rd111, %rd110, 1;
	add.s64 	%rd112, %rd1, %rd111;
	ld.global.nc.u16 	%rs21, [%rd112];
	// begin inline asm
	{  cvt.f32.f16 %f54, %rs21;}

	// end inline asm
	add.f32 	%f62, %f61, %f54;
	add.s32 	%r103, %r102, %r72;
	cvt.s64.s32 	%rd113, %r103;
	add.s64 	%rd114, %rd3, %rd113;
	shl.b64 	%rd115, %rd114, 1;
	add.s64 	%rd116, %rd1, %rd115;
	ld.global.nc.u16 	%rs22, [%rd116];
	// begin inline asm
	{  cvt.f32.f16 %f55, %rs22;}

	// end inline asm
	add.f32 	%f63, %f62, %f55;
	add.s32 	%r104, %r103, %r72;
	cvt.s64.s32 	%rd117, %r104;
	add.s64 	%rd118, %rd3, %rd117;
	shl.b64 	%rd119, %rd118, 1;
	add.s64 	%rd120, %rd1, %rd119;
	ld.global.nc.u16 	%rs23, [%rd120];
	// begin inline asm
	{  cvt.f32.f16 %f56, %rs23;}

	// end inline asm
	add.f32 	%f64, %f63, %f56;
	add.s32 	%r105, %r104, %r72;
	cvt.s64.s32 	%rd121, %r105;
	add.s64 	%rd122, %rd3, %rd121;
	shl.b64 	%rd123, %rd122, 1;
	add.s64 	%rd124, %rd1, %rd123;
	ld.global.nc.u16 	%rs24, [%rd124];
	// begin inline asm
	{  cvt.f32.f16 %f57, %rs24;}

	// end inline asm
	add.f32 	%f84, %f64, %f57;
	add.s32 	%r128, %r128, 8;
$L__BB4_9:
	setp.eq.s32 	%p8, %r57, 0;
	@%p8 bra 	$L__BB4_15;
	and.b32  	%r60, %r3, 3;
	setp.lt.u32 	%p9, %r57, 4;
	@%p9 bra 	$L__BB4_12;
	mul.lo.s32 	%r106, %r128, %r72;
	cvt.s64.s32 	%rd125, %r106;
	add.s64 	%rd126, %rd3, %rd125;
	shl.b64 	%rd127, %rd126, 1;
	add.s64 	%rd128, %rd1, %rd127;
	ld.global.nc.u16 	%rs25, [%rd128];
	// begin inline asm
	{  cvt.f32.f16 %f66, %rs25;}

	// end inline asm
	add.f32 	%f70, %f84, %f66;
	add.s32 	%r107, %r106, %r72;
	cvt.s64.s32 	%rd129, %r107;
	add.s64 	%rd130, %rd3, %rd129;
	shl.b64 	%rd131, %rd130, 1;
	add.s64 	%rd132, %rd1, %rd131;
	ld.global.nc.u16 	%rs26, [%rd132];
	// begin inline asm
	{  cvt.f32.f16 %f67, %rs26;}

	// end inline asm
	add.f32 	%f71, %f70, %f67;
	add.s32 	%r108, %r107, %r72;
	cvt.s64.s32 	%rd133, %r108;
	add.s64 	%rd134, %rd3, %rd133;
	shl.b64 	%rd135, %rd134, 1;
	add.s64 	%rd136, %rd1, %rd135;
	ld.global.nc.u16 	%rs27, [%rd136];
	// begin inline asm
	{  cvt.f32.f16 %f68, %rs27;}

	// end inline asm
	add.f32 	%f72, %f71, %f68;
	add.s32 	%r109, %r108, %r72;
	cvt.s64.s32 	%rd137, %r109;
	add.s64 	%rd138, %rd3, %rd137;
	shl.b64 	%rd139, %rd138, 1;
	add.s64 	%rd140, %rd1, %rd139;
	ld.global.nc.u16 	%rs28, [%rd140];
	// begin inline asm
	{  cvt.f32.f16 %f69, %rs28;}

	// end inline asm
	add.f32 	%f84, %f72, %f69;
	add.s32 	%r128, %r128, 4;
$L__BB4_12:
	setp.eq.s32 	%p10, %r60, 0;
	@%p10 bra 	$L__BB4_15;
	mul.lo.s32 	%r131, %r128, %r72;
	neg.s32 	%r130, %r60;
$L__BB4_14:
	.pragma "nounroll";
	cvt.s64.s32 	%rd141, %r131;
	add.s64 	%rd142, %rd3, %rd141;
	shl.b64 	%rd143, %rd142, 1;
	add.s64 	%rd144, %rd1, %rd143;
	ld.global.nc.u16 	%rs29, [%rd144];
	// begin inline asm
	{  cvt.f32.f16 %f73, %rs29;}

	// end inline asm
	add.f32 	%f84, %f84, %f73;
	add.s32 	%r131, %r131, %r72;
	add.s32 	%r130, %r130, 1;
	setp.ne.s32 	%p11, %r130, 0;
	@%p11 bra 	$L__BB4_14;
$L__BB4_15:
	cvt.rn.f32.s32 	%f75, %r3;
	div.rn.f32 	%f74, %f84, %f75;
	// begin inline asm
	{  cvt.rn.f16.f32 %rs30, %f74;}

	// end inline asm
	st.global.u16 	[%rd4], %rs30;
$L__BB4_16:
	ret;

}
	// .globl	_Z22bev_mean_pool_kernel_tIfEviiiiiiiPKT_PKiS4_S4_PS0_
.visible .entry _Z22bev_mean_pool_kernel_tIfEviiiiiiiPKT_PKiS4_S4_PS0_(
	.param .u32 _Z22bev_mean_pool_kernel_tIfEviiiiiiiPKT_PKiS4_S4_PS0__param_0,
	.param .u32 _Z22bev_mean_pool_kernel_tIfEviiiiiiiPKT_PKiS4_S4_PS0__param_1,
	.param .u32 _Z22bev_mean_pool_kernel_tIfEviiiiiiiPKT_PKiS4_S4_PS0__param_2,
	.param .u32 _Z22bev_mean_pool_kernel_tIfEviiiiiiiPKT_PKiS4_S4_PS0__param_3,
	.param .u32 _Z22bev_mean_pool_kernel_tIfEviiiiiiiPKT_PKiS4_S4_PS0__param_4,
	.param .u32 _Z22bev_mean_pool_kernel_tIfEviiiiiiiPKT_PKiS4_S4_PS0__param_5,
	.param .u32 _Z22bev_mean_pool_kernel_tIfEviiiiiiiPKT_PKiS4_S4_PS0__param_6,
	.param .u64 .ptr .align 1 _Z22bev_mean_pool_kernel_tIfEviiiiiiiPKT_PKiS4_S4_PS0__param_7,
	.param .u64 .ptr .align 1 _Z22bev_mean_pool_kernel_tIfEviiiiiiiPKT_PKiS4_S4_PS0__param_8,
	.param .u64 .ptr .align 1 _Z22bev_mean_pool_kernel_tIfEviiiiiiiPKT_PKiS4_S4_PS0__param_9,
	.param .u64 .ptr .align 1 _Z22bev_mean_pool_kernel_tIfEviiiiiiiPKT_PKiS4_S4_PS0__param_10,
	.param .u64 .ptr .align 1 _Z22bev_mean_pool_kernel_tIfEviiiiiiiPKT_PKiS4_S4_PS0__param_11
)
{
	.reg .pred 	%p<12>;
	.reg .b32 	%r<132>;
	.reg .b32 	%f<85>;
	.reg .b64 	%rd<145>;

	ld.param.u32 	%r69, [_Z22bev_mean_pool_kernel_tIfEviiiiiiiPKT_PKiS4_S4_PS0__param_1];
	ld.param.u32 	%r70, [_Z22bev_mean_pool_kernel_tIfEviiiiiiiPKT_PKiS4_S4_PS0__param_2];
	ld.param.u32 	%r71, [_Z22bev_mean_pool_kernel_tIfEviiiiiiiPKT_PKiS4_S4_PS0__param_3];
	ld.param.u32 	%r72, [_Z22bev_mean_pool_kernel_tIfEviiiiiiiPKT_PKiS4_S4_PS0__param_5];
	ld.param.u32 	%r73, [_Z22bev_mean_pool_kernel_tIfEviiiiiiiPKT_PKiS4_S4_PS0__param_6];
	ld.param.u64 	%rd9, [_Z22bev_mean_pool_kernel_tIfEviiiiiiiPKT_PKiS4_S4_PS0__param_7];
	ld.param.u64 	%rd5, [_Z22bev_mean_pool_kernel_tIfEviiiiiiiPKT_PKiS4_S4_PS0__param_8];
	ld.param.u64 	%rd6, [_Z22bev_mean_pool_kernel_tIfEviiiiiiiPKT_PKiS4_S4_PS0__param_9];
	ld.param.u64 	%rd7, [_Z22bev_mean_pool_kernel_tIfEviiiiiiiPKT_PKiS4_S4_PS0__param_10];
	ld.param.u64 	%rd8, [_Z22bev_mean_pool_kernel_tIfEviiiiiiiPKT_PKiS4_S4_PS0__param_11];
	cvta.to.global.u64 	%rd1, %rd9;
	mov.u32 	%r74, %ctaid.x;
	mov.u32 	%r75, %ntid.x;
	mov.u32 	%r76, %tid.x;
	mad.lo.s32 	%r1, %r74, %r75, %r76;
	div.s32 	%r2, %r1, %r72;
	setp.ge.s32 	%p1, %r2, %r73;
	@%p1 bra 	$L__BB5_16;
	cvta.to.global.u64 	%rd10, %rd7;
	cvta.to.global.u64 	%rd11, %rd6;
	mul.wide.s32 	%rd12, %r2, 4;
	add.s64 	%rd2, %rd11, %rd12;
	add.s64 	%rd13, %rd10, %rd12;
	ld.global.nc.u32 	%r3, [%rd13];
	setp.eq.s32 	%p2, %r3, 0;
	@%p2 bra 	$L__BB5_16;
	ld.global.nc.u32 	%r77, [%rd2];
	shl.b32 	%r78, %r77, 2;
	cvta.to.global.u64 	%rd14, %rd5;
	mul.wide.s32 	%rd15, %r78, 4;
	add.s64 	%rd16, %rd14, %rd15;
	mul.lo.s32 	%r79, %r77, %r72;
	cvt.s64.s32 	%rd17, %r79;
	rem.s32 	%r80, %r1, %r72;
	cvt.s64.s32 	%rd18, %r80;
	add.s64 	%rd3, %rd17, %rd18;
	ld.global.nc.u32 	%r81, [%rd16+12];
	mul.lo.s32 	%r82, %r70, %r69;
	mul.lo.s32 	%r83, %r82, %r71;
	mul.lo.s32 	%r84, %r83, %r72;
	mul.lo.s32 	%r85, %r84, %r81;
	cvt.s64.s32 	%rd19, %r85;
	ld.global.nc.u32 	%r86, [%rd16+8];
	mul.lo.s32 	%r87, %r71, %r70;
	mul.lo.s32 	%r88, %r87, %r72;
	mul.lo.s32 	%r89, %r88, %r86;
	cvt.s64.s32 	%rd20, %r89;
	ld.global.nc.u32 	%r90, [%rd16];
	mul.lo.s32 	%r91, %r72, %r71;
	mul.lo.s32 	%r92, %r91, %r90;
	cvt.s64.s32 	%rd21, %r92;
	ld.global.nc.u32 	%r93, [%rd16+4];
	mul.lo.s32 	%r94, %r93, %r72;
	cvt.s64.s32 	%rd22, %r94;
	add.s64 	%rd23, %rd20, %rd18;
	add.s64 	%rd24, %rd23, %rd19;
	add.s64 	%rd25, %rd24, %rd21;
	add.s64 	%rd26, %rd25, %rd22;
	cvta.to.global.u64 	%rd27, %rd8;
	shl.b64 	%rd28, %rd26, 2;
	add.s64 	%rd4, %rd27, %rd28;
	setp.lt.s32 	%p3, %r3, 1;
	mov.f32 	%f84, 0f00000000;
	@%p3 bra 	$L__BB5_15;
	and.b32  	%r4, %r3, 15;
	setp.lt.u32 	%p4, %r3, 16;
	mov.f32 	%f84, 0f00000000;
	mov.b32 	%r128, 0;
	@%p4 bra 	$L__BB5_6;
	and.b32  	%r97, %r3, 2147483632;
	neg.s32 	%r126, %r97;
	shl.b32 	%r6, %r72, 4;
	shl.b32 	%r124, %r72, 1;
	mul.lo.s32 	%r123, %r72, 3;
	shl.b32 	%r122, %r72, 2;
	mul.lo.s32 	%r121, %r72, 5;
	mul.lo.s32 	%r120, %r72, 6;
	mul.lo.s32 	%r119, %r72, 7;
	shl.b32 	%r118, %r72, 3;
	mul.lo.s32 	%r117, %r72, 9;
	mul.lo.s32 	%r116, %r72, 10;
	mul.lo.s32 	%r115, %r72, 11;
	mul.lo.s32 	%r114, %r72, 12;
	mul.lo.s32 	%r113, %r72, 13;
	mul.lo.s32 	%r112, %r72, 14;
	mul.lo.s32 	%r111, %r72, 15;
	mov.f32 	%f84, 0f00000000;
	mov.b32 	%r110, 0;
	mov.u32 	%r125, %r72;
$L__BB5_5:
	.pragma "nounroll";
	and.b32  	%r128, %r3, 2147483632;
	cvt.s64.s32 	%rd29, %r110;
	add.s64 	%rd30, %rd3, %rd29;
	shl.b64 	%rd31, %rd30, 2;
	add.s64 	%rd32, %rd1, %rd31;
	ld.global.nc.f32 	%f18, [%rd32];
	add.f32 	%f19, %f84, %f18;
	cvt.s64.s32 	%rd33, %r125;
	add.s64 	%rd34, %rd3, %rd33;
	shl.b64 	%rd35, %rd34, 2;
	add.s64 	%rd36, %rd1, %rd35;
	ld.global.nc.f32 	%f20, [%rd36];
	add.f32 	%f21, %f19, %f20;
	cvt.s64.s32 	%rd37, %r124;
	add.s64 	%rd38, %rd3, %rd37;
	shl.b64 	%rd39, %rd38, 2;
	add.s64 	%rd40, %rd1, %rd39;
	ld.global.nc.f32 	%f22, [%rd40];
	add.f32 	%f23, %f21, %f22;
	cvt.s64.s32 	%rd41, %r123;
	add.s64 	%rd42, %rd3, %rd41;
	shl.b64 	%rd43, %rd42, 2;
	add.s64 	%rd44, %rd1, %rd43;
	ld.global.nc.f32 	%f24, [%rd44];
	add.f32 	%f25, %f23, %f24;
	cvt.s64.s32 	%rd45, %r122;
	add.s64 	%rd46, %rd3, %rd45;
	shl.b64 	%rd47, %rd46, 2;
	add.s64 	%rd48, %rd1, %rd47;
	ld.global.nc.f32 	%f26, [%rd48];
	add.f32 	%f27, %f25, %f26;
	cvt.s64.s32 	%rd49, %r121;
	add.s64 	%rd50, %rd3, %rd49;
	shl.b64 	%rd51, %rd50, 2;
	add.s64 	%rd52, %rd1, %rd51;
	ld.global.nc.f32 	%f28, [%rd52];
	add.f32 	%f29, %f27, %f28;
	cvt.s64.s32 	%rd53, %r120;
	add.s64 	%rd54, %rd3, %rd53;
	shl.b64 	%rd55, %rd54, 2;
	add.s64 	%rd56, %rd1, %rd55;
	ld.global.nc.f32 	%f30, [%rd56];
	add.f32 	%f31, %f29, %f30;
	cvt.s64.s32 	%rd57, %r119;
	add.s64 	%rd58, %rd3, %rd57;
	shl.b64 	%rd59, %rd58, 2;
	add.s64 	%rd60, %rd1, %rd59;
	ld.global.nc.f32 	%f32, [%rd60];
	add.f32 	%f33, %f31, %f32;
	cvt.s64.s32 	%rd61, %r118;
	add.s64 	%rd62, %rd3, %rd61;
	shl.b64 	%rd63, %rd62, 2;
	add.s64 	%rd64, %rd1, %rd63;
	ld.global.nc.f32 	%f34, [%rd64];
	add.f32 	%f35, %f33, %f34;
	cvt.s64.s32 	%rd65, %r117;
	add.s64 	%rd66, %rd3, %rd65;
	shl.b64 	%rd67, %rd66, 2;
	add.s64 	%rd68, %rd1, %rd67;
	ld.global.nc.f32 	%f36, [%rd68];
	add.f32 	%f37, %f35, %f36;
	cvt.s64.s32 	%rd69, %r116;
	add.s64 	%rd70, %rd3, %rd69;
	shl.b64 	%rd71, %rd70, 2;
	add.s64 	%rd72, %rd1, %rd71;
	ld.global.nc.f32 	%f38, [%rd72];
	add.f32 	%f39, %f37, %f38;
	cvt.s64.s32 	%rd73, %r115;
	add.s64 	%rd74, %rd3, %rd73;
	shl.b64 	%rd75, %rd74, 2;
	add.s64 	%rd76, %rd1, %rd75;
	ld.global.nc.f32 	%f40, [%rd76];
	add.f32 	%f41, %f39, %f40;
	cvt.s64.s32 	%rd77, %r114;
	add.s64 	%rd78, %rd3, %rd77;
	shl.b64 	%rd79, %rd78, 2;
	add.s64 	%rd80, %rd1, %rd79;
	ld.global.nc.f32 	%f42, [%rd80];
	add.f32 	%f43, %f41, %f42;
	cvt.s64.s32 	%rd81, %r113;
	add.s64 	%rd82, %rd3, %rd81;
	shl.b64 	%rd83, %rd82, 2;
	add.s64 	%rd84, %rd1, %rd83;
	ld.global.nc.f32 	%f44, [%rd84];
	add.f32 	%f45, %f43, %f44;
	cvt.s64.s32 	%rd85, %r112;
	add.s64 	%rd86, %rd3, %rd85;
	shl.b64 	%rd87, %rd86, 2;
	add.s64 	%rd88, %rd1, %rd87;
	ld.global.nc.f32 	%f46, [%rd88];
	add.f32 	%f47, %f45, %f46;
	cvt.s64.s32 	%rd89, %r111;
	add.s64 	%rd90, %rd3, %rd89;
	shl.b64 	%rd91, %rd90, 2;
	add.s64 	%rd92, %rd1, %rd91;
	ld.global.nc.f32 	%f48, [%rd92];
	add.f32 	%f84, %f47, %f48;
	add.s32 	%r126, %r126, 16;
	add.s32 	%r125, %r125, %r6;
	add.s32 	%r124, %r124, %r6;
	add.s32 	%r123, %r123, %r6;
	add.s32 	%r122, %r122, %r6;
	add.s32 	%r121, %r121, %r6;
	add.s32 	%r120, %r120, %r6;
	add.s32 	%r119, %r119, %r6;
	add.s32 	%r118, %r118, %r6;
	add.s32 	%r117, %r117, %r6;
	add.s32 	%r116, %r116, %r6;
	add.s32 	%r115, %r115, %r6;
	add.s32 	%r114, %r114, %r6;
	add.s32 	%r113, %r113, %r6;
	add.s32 	%r112, %r112, %r6;
	add.s32 	%r111, %r111, %r6;
	add.s32 	%r110, %r110, %r6;
	setp.ne.s32 	%p5, %r126, 0;
	@%p5 bra 	$L__BB5_5;
$L__BB5_6:
	setp.eq.s32 	%p6, %r4, 0;
	@%p6 bra 	$L__BB5_15;
	and.b32  	%r57, %r3, 7;
	setp.lt.u32 	%p7, %r4, 8;
	@%p7 bra 	$L__BB5_9;
	mul.lo.s32 	%r98, %r128, %r72;
	cvt.s64.s32 	%rd93, %r98;
	add.s64 	%rd94, %rd3, %rd93;
	shl.b64 	%rd95, %rd94, 2;
	add.s64 	%rd96, %rd1, %rd95;
	ld.global.nc.f32 	%f50, [%rd96];
	add.f32 	%f51, %f84, %f50;
	add.s32 	%r99, %r98, %r72;
	cvt.s64.s32 	%rd97, %r99;
	add.s64 	%rd98, %rd3, %rd97;
	shl.b64 	%rd99, %rd98, 2;
	add.s64 	%rd100, %rd1, %rd99;
	ld.global.nc.f32 	%f52, [%rd100];
	add.f32 	%f53, %f51, %f52;
	add.s32 	%r100, %r99, %r72;
	cvt.s64.s32 	%rd101, %r100;
	add.s64 	%rd102, %rd3, %rd101;
	shl.b64 	%rd103, %rd102, 2;
	add.s64 	%rd104, %rd1, %rd103;
	ld.global.nc.f32 	%f54, [%rd104];
	add.f32 	%f55, %f53, %f54;
	add.s32 	%r101, %r100, %r72;
	cvt.s64.s32 	%rd105, %r101;
	add.s64 	%rd106, %rd3, %rd105;
	shl.b64 	%rd107, %rd106, 2;
	add.s64 	%rd108, %rd1, %rd107;
	ld.global.nc.f32 	%f56, [%rd108];
	add.f32 	%f57, %f55, %f56;
	add.s32 	%r102, %r101, %r72;
	cvt.s64.s32 	%rd109, %r102;
	add.s64 	%rd110, %rd3, %rd109;
	shl.b64 	%rd111, %rd110, 2;
	add.s64 	%rd112, %rd1, %rd111;
	ld.global.nc.f32 	%f58, [%rd112];
	add.f32 	%f59, %f57, %f58;
	add.s32 	%r103, %r102, %r72;
	cvt.s64.s32 	%rd113, %r103;
	add.s64 	%rd114, %rd3, %rd113;
	shl.b64 	%rd115, %rd114, 2;
	add.s64 	%rd116, %rd1, %rd115;
	ld.global.nc.f32 	%f60, [%rd116];
	add.f32 	%f61, %f59, %f60;
	add.s32 	%r104, %r103, %r72;
	cvt.s64.s32 	%rd117, %r104;
	add.s64 	%rd118, %rd3, %rd117;
	shl.b64 	%rd119, %rd118, 2;
	add.s64 	%rd120, %rd1, %rd119;
	ld.global.nc.f32 	%f62, [%rd120];
	add.f32 	%f63, %f61, %f62;
	add.s32 	%r105, %r104, %r72;
	cvt.s64.s32 	%rd121, %r105;
	add.s64 	%rd122, %rd3, %rd121;
	shl.b64 	%rd123, %rd122, 2;
	add.s64 	%rd124, %rd1, %rd123;
	ld.global.nc.f32 	%f64, [%rd124];
	add.f32 	%f84, %f63, %f64;
	add.s32 	%r128, %r128, 8;
$L__BB5_9:
	setp.eq.s32 	%p8, %r57, 0;
	@%p8 bra 	$L__BB5_15;
	and.b32  	%r60, %r3, 3;
	setp.lt.u32 	%p9, %r57, 4;
	@%p9 bra 	$L__BB5_12;
	mul.lo.s32 	%r106, %r128, %r72;
	cvt.s64.s32 	%rd125, %r106;
	add.s64 	%rd126, %rd3, %rd125;
	shl.b64 	%rd127, %rd126, 2;
	add.s64 	%rd128, %rd1, %rd127;
	ld.global.nc.f32 	%f66, [%rd128];
	add.f32 	%f67, %f84, %f66;
	add.s32 	%r107, %r106, %r72;
	cvt.s64.s32 	%rd129, %r107;
	add.s64 	%rd130, %rd3, %rd129;
	shl.b64 	%rd131, %rd130, 2;
	add.s64 	%rd132, %rd1, %rd131;
	ld.global.nc.f32 	%f68, [%rd132];
	add.f32 	%f69, %f67, %f68;
	add.s32 	%r108, %r107, %r72;
	cvt.s64.s32 	%rd133, %r108;
	add.s64 	%rd134, %rd3, %rd133;
	shl.b64 	%rd135, %rd134, 2;
	add.s64 	%rd136, %rd1, %rd135;
	ld.global.nc.f32 	%f70, [%rd136];
	add.f32 	%f71, %f69, %f70;
	add.s32 	%r109, %r108, %r72;
	cvt.s64.s32 	%rd137, %r109;
	add.s64 	%rd138, %rd3, %rd137;
	shl.b64 	%rd139, %rd138, 2;
	add.s64 	%rd140, %rd1, %rd139;
	ld.global.nc.f32 	%f72, [%rd140];
	add.f32 	%f84, %f71, %f72;
	add.s32 	%r128, %r128, 4;
$L__BB5_12:
	setp.eq.s32 	%p10, %r60, 0;
	@%p10 bra 	$L__BB5_15;
	mul.lo.s32 	%r131, %r128, %r72;
	neg.s32 	%r130, %r60;
$L__BB5_14:
	.pragma "nounroll";
	cvt.s64.s32 	%rd141, %r131;
	add.s64 	%rd142, %rd3, %rd141;
	shl.b64 	%rd143, %rd142, 2;
	add.s64 	%rd144, %rd1, %rd143;
	ld.global.nc.f32 	%f73, [%rd144];
	add.f32 	%f84, %f84, %f73;
	add.s32 	%r131, %r131, %r72;
	add.s32 	%r130, %r130, 1;
	setp.ne.s32 	%p11, %r130, 0;
	@%p11 bra 	$L__BB5_14;
$L__BB5_15:
	cvt.rn.f32.s32 	%f74, %r3;
	div.rn.f32 	%f75, %f84, %f74;
	st.global.f32 	[%rd4], %f75;
$L__BB5_16:
	ret;

}
	// .globl	_Z27bev_mean_pool_grad_kernel_tI6__halfEviiiiiiiPKT_PKiS5_S5_PS1_
.visible .entry _Z27bev_mean_pool_grad_kernel_tI6__halfEviiiiiiiPKT_PKiS5_S5_PS1_(
	.param .u32 _Z27bev_mean_pool_grad_kernel_tI6__halfEviiiiiiiPKT_PKiS5_S5_PS1__param_0,
	.param .u32 _Z27bev_mean_pool_grad_kernel_tI6__halfEviiiiiiiPKT_PKiS5_S5_PS1__param_1,
	.param .u32 _Z27bev_mean_pool_grad_kernel_tI6__halfEviiiiiiiPKT_PKiS5_S5_PS1__param_2,
	.param .u32 _Z27bev_mean_pool_grad_kernel_tI6__halfEviiiiiiiPKT_PKiS5_S5_PS1__param_3,
	.param .u32 _Z27bev_mean_pool_grad_kernel_tI6__halfEviiiiiiiPKT_PKiS5_S5_PS1__param_4,
	.param .u32 _Z27bev_mean_pool_grad_kernel_tI6__halfEviiiiiiiPKT_PKiS5_S5_PS1__param_5,
	.param .u32 _Z27bev_mean_pool_grad_kernel_tI6__halfEviiiiiiiPKT_PKiS5_S5_PS1__param_6,
	.param .u64 .ptr .align 1 _Z27bev_mean_pool_grad_kernel_tI6__halfEviiiiiiiPKT_PKiS5_S5_PS1__param_7,
	.param .u64 .ptr .align 1 _Z27bev_mean_pool_grad_kernel_tI6__halfEviiiiiiiPKT_PKiS5_S5_PS1__param_8,
	.param .u64 .ptr .align 1 _Z27bev_mean_pool_grad_kernel_tI6__halfEviiiiiiiPKT_PKiS5_S5_PS1__param_9,
	.param .u64 .ptr .align 1 _Z27bev_mean_pool_grad_kernel_tI6__halfEviiiiiiiPKT_PKiS5_S5_PS1__param_10,
	.param .u64 .ptr .align 1 _Z27bev_mean_pool_grad_kernel_tI6__halfEviiiiiiiPKT_PKiS5_S5_PS1__param_11
)
{
	.reg .pred 	%p<12>;
	.reg .b16 	%rs<4>;
	.reg .b32 	%r<86>;
	.reg .b32 	%f<4>;
	.reg .b64 	%rd<89>;

	ld.param.u32 	%r38, [_Z27bev_mean_pool_grad_kernel_tI6__halfEviiiiiiiPKT_PKiS5_S5_PS1__param_1];
	ld.param.u32 	%r39, [_Z27bev_mean_pool_grad_kernel_tI6__halfEviiiiiiiPKT_PKiS5_S5_PS1__param_2];
	ld.param.u32 	%r40, [_Z27bev_mean_pool_grad_kernel_tI6__halfEviiiiiiiPKT_PKiS5_S5_PS1__param_3];
	ld.param.u32 	%r41, [_Z27bev_mean_pool_grad_kernel_tI6__halfEviiiiiiiPKT_PKiS5_S5_PS1__param_5];
	ld.param.u32 	%r42, [_Z27bev_mean_pool_grad_kernel_tI6__halfEviiiiiiiPKT_PKiS5_S5_PS1__param_6];
	ld.param.u64 	%rd4, [_Z27bev_mean_pool_grad_kernel_tI6__halfEviiiiiiiPKT_PKiS5_S5_PS1__param_7];
	ld.param.u64 	%rd5, [_Z27bev_mean_pool_grad_kernel_tI6__halfEviiiiiiiPKT_PKiS5_S5_PS1__param_8];
	ld.param.u64 	%rd6, [_Z27bev_mean_pool_grad_kernel_tI6__halfEviiiiiiiPKT_PKiS5_S5_PS1__param_9];
	ld.param.u64 	%rd7, [_Z27bev_mean_pool_grad_kernel_tI6__halfEviiiiiiiPKT_PKiS5_S5_PS1__param_10];
	ld.param.u64 	%rd8, [_Z27bev_mean_pool_grad_kernel_tI6__halfEviiiiiiiPKT_PKiS5_S5_PS1__param_11];
	cvta.to.global.u64 	%rd1, %rd8;
	mov.u32 	%r43, %ctaid.x;
	mov.u32 	%r44, %ntid.x;
	mov.u32 	%r45, %tid.x;
	mad.lo.s32 	%r1, %r43, %r44, %r45;
	div.s32 	%r2, %r1, %r41;
	setp.ge.s32 	%p1, %r2, %r42;
	@%p1 bra 	$L__BB6_14;
	cvta.to.global.u64 	%rd9, %rd7;
	cvta.to.global.u64 	%rd10, %rd6;
	mul.wide.s32 	%rd11, %r2, 4;
	add.s64 	%rd2, %rd10, %rd11;
	add.s64 	%rd12, %rd9, %rd11;
	ld.global.nc.u32 	%r3, [%rd12];
	setp.eq.s32 	%p2, %r3, 0;
	@%p2 bra 	$L__BB6_14;
	ld.global.nc.u32 	%r46, [%rd2];
	shl.b32 	%r47, %r46, 2;
	cvta.to.global.u64 	%rd13, %rd5;
	mul.wide.s32 	%rd14, %r47, 4;
	add.s64 	%rd15, %rd13, %rd14;
	mul.lo.s32 	%r48, %r46, %r41;
	cvt.s64.s32 	%rd16, %r48;
	rem.s32 	%r49, %r1, %r41;
	cvt.s64.s32 	%rd17, %r49;
	add.s64 	%rd3, %rd16, %rd17;
	ld.global.nc.u32 	%r50, [%rd15+12];
	mul.lo.s32 	%r51, %r39, %r38;
	mul.lo.s32 	%r52, %r51, %r40;
	mul.lo.s32 	%r53, %r52, %r41;
	mul.lo.s32 	%r54, %r53, %r50;
	cvt.s64.s32 	%rd18, %r54;
	ld.global.nc.u32 	%r55, [%rd15+8];
	mul.lo.s32 	%r56, %r40, %r39;
	mul.lo.s32 	%r57, %r56, %r41;
	mul.lo.s32 	%r58, %r57, %r55;
	cvt.s64.s32 	%rd19, %r58;
	ld.global.nc.u32 	%r59, [%rd15];
	mul.lo.s32 	%r60, %r41, %r40;
	mul.lo.s32 	%r61, %r60, %r59;
	cvt.s64.s32 	%rd20, %r61;
	ld.global.nc.u32 	%r62, [%rd15+4];
	mul.lo.s32 	%r63, %r62, %r41;
	cvt.s64.s32 	%rd21, %r63;
	add.s64 	%rd22, %rd19, %rd17;
	add.s64 	%rd23, %rd22, %rd18;
	add.s64 	%rd24, %rd23, %rd20;
	add.s64 	%rd25, %rd24, %rd21;
	cvta.to.global.u64 	%rd26, %rd4;
	shl.b64 	%rd27, %rd25, 1;
	add.s64 	%rd28, %rd26, %rd27;
	ld.global.nc.u16 	%rs2, [%rd28];
	// begin inline asm
	{  cvt.f32.f16 %f1, %rs2;}

	// end inline asm
	cvt.rn.f32.s32 	%f3, %r3;
	div.rn.f32 	%f2, %f1, %f3;
	// begin inline asm
	{  cvt.rn.f16.f32 %rs3, %f2;}

	// end inline asm
	setp.lt.s32 	%p3, %r3, 1;
	@%p3 bra 	$L__BB6_14;
	and.b32  	%r4, %r3, 7;
	setp.lt.u32 	%p4, %r3, 8;
	mov.b32 	%r84, 0;
	@%p4 bra 	$L__BB6_6;
	and.b32  	%r84, %r3, 2147483640;
	neg.s32 	%r82, %r84;
	shl.b32 	%r7, %r41, 3;
	shl.b32 	%r80, %r41, 1;
	mul.lo.s32 	%r79, %r41, 3;
	shl.b32 	%r78, %r41, 2;
	mul.lo.s32 	%r77, %r41, 5;
	mul.lo.s32 	%r76, %r41, 6;
	mul.lo.s32 	%r75, %r41, 7;
	mov.b32 	%r74, 0;
	mov.u32 	%r81, %r41;
$L__BB6_5:
	.pragma "nounroll";
	cvt.s64.s32 	%rd29, %r74;
	add.s64 	%rd30, %rd3, %rd29;
	shl.b64 	%rd31, %rd30, 1;
	add.s64 	%rd32, %rd1, %rd31;
	st.global.u16 	[%rd32], %rs3;
	cvt.s64.s32 	%rd33, %r81;
	add.s64 	%rd34, %rd3, %rd33;
	shl.b64 	%rd35, %rd34, 1;
	add.s64 	%rd36, %rd1, %rd35;
	st.global.u16 	[%rd36], %rs3;
	cvt.s64.s32 	%rd37, %r80;
	add.s64 	%rd38, %rd3, %rd37;
	shl.b64 	%rd39, %rd38, 1;
	add.s64 	%rd40, %rd1, %rd39;
	st.global.u16 	[%rd40], %rs3;
	cvt.s64.s32 	%rd41, %r79;
	add.s64 	%rd42, %rd3, %rd41;
	shl.b64 	%rd43, %rd42, 1;
	add.s64 	%rd44, %rd1, %rd43;
	st.global.u16 	[%rd44], %rs3;
	cvt.s64.s32 	%rd45, %r78;
	add.s64 	%rd46, %rd3, %rd45;
	shl.b64 	%rd47, %rd46, 1;
	add.s64 	%rd48, %rd1, %rd47;
	st.global.u16 	[%rd48], %rs3;
	cvt.s64.s32 	%rd49, %r77;
	add.s64 	%rd50, %rd3, %rd49;
	shl.b64 	%rd51, %rd50, 1;
	add.s64 	%rd52, %rd1, %rd51;
	st.global.u16 	[%rd52], %rs3;
	cvt.s64.s32 	%rd53, %r76;
	add.s64 	%rd54, %rd3, %rd53;
	shl.b64 	%rd55, %rd54, 1;
	add.s64 	%rd56, %rd1, %rd55;
	st.global.u16 	[%rd56], %rs3;
	cvt.s64.s32 	%rd57, %r75;
	add.s64 	%rd58, %rd3, %rd57;
	shl.b64 	%rd59, %rd58, 1;
	add.s64 	%rd60, %rd1, %rd59;
	st.global.u16 	[%rd60], %rs3;
	add.s32 	%r82, %r82, 8;
	add.s32 	%r81, %r81, %r7;
	add.s32 	%r80, %r80, %r7;
	add.s32 	%r79, %r79, %r7;
	add.s32 	%r78, %r78, %r7;
	add.s32 	%r77, %r77, %r7;
	add.s32 	%r76, %r76, %r7;
	add.s32 	%r75, %r75, %r7;
	add.s32 	%r74, %r74, %r7;
	setp.ne.s32 	%p5, %r82, 0;
	@%p5 bra 	$L__BB6_5;
$L__BB6_6:
	setp.eq.s32 	%p6, %r4, 0;
	@%p6 bra 	$L__BB6_14;
	and.b32  	%r33, %r3, 3;
	setp.lt.u32 	%p7, %r4, 4;
	@%p7 bra 	$L__BB6_9;
	mul.lo.s32 	%r66, %r84, %r41;
	cvt.s64.s32 	%rd61, %r66;
	add.s64 	%rd62, %rd3, %rd61;
	shl.b64 	%rd63, %rd62, 1;
	add.s64 	%rd64, %rd1, %rd63;
	st.global.u16 	[%rd64], %rs3;
	add.s32 	%r67, %r66, %r41;
	cvt.s64.s32 	%rd65, %r67;
	add.s64 	%rd66, %rd3, %rd65;
	shl.b64 	%rd67, %rd66, 1;
	add.s64 	%rd68, %rd1, %rd67;
	st.global.u16 	[%rd68], %rs3;
	add.s32 	%r68, %r67, %r41;
	cvt.s64.s32 	%rd69, %r68;
	add.s64 	%rd70, %rd3, %rd69;
	shl.b64 	%rd71, %rd70, 1;
	add.s64 	%rd72, %rd1, %rd71;
	st.global.u16 	[%rd72], %rs3;
	add.s32 	%r69, %r68, %r41;
	cvt.s64.s32 	%rd73, %r69;
	add.s64 	%rd74, %rd3, %rd73;
	shl.b64 	%rd75, %rd74, 1;
	add.s64 	%rd76, %rd1, %rd75;
	st.global.u16 	[%rd76], %rs3;
	add.s32 	%r84, %r84, 4;
$L__BB6_9:
	setp.eq.s32 	%p8, %r33, 0;
	@%p8 bra 	$L__BB6_14;
	setp.eq.s32 	%p9, %r33, 1;
	@%p9 bra 	$L__BB6_12;
	mul.lo.s32 	%r70, %r84, %r41;
	cvt.s64.s32 	%rd77, %r70;
	add.s64 	%rd78, %rd3, %rd77;
	shl.b64 	%rd79, %rd78, 1;
	add.s64 	%rd80, %rd1, %rd79;
	st.global.u16 	[%rd80], %rs3;
	add.s32 	%r71, %r70, %r41;
	cvt.s64.s32 	%rd81, %r71;
	add.s64 	%rd82, %rd3, %rd81;
	shl.b64 	%rd83, %rd82, 1;
	add.s64 	%rd84, %rd1, %rd83;
	st.global.u16 	[%rd84], %rs3;
	add.s32 	%r84, %r84, 2;
$L__BB6_12:
	and.b32  	%r72, %r3, 1;
	setp.eq.b32 	%p10, %r72, 1;
	not.pred 	%p11, %p10;
	@%p11 bra 	$L__BB6_14;
	mul.lo.s32 	%r73, %r84, %r41;
	cvt.s64.s32 	%rd85, %r73;
	add.s64 	%rd86, %rd3, %rd85;
	shl.b64 	%rd87, %rd86, 1;
	add.s64 	%rd88, %rd1, %rd87;
	st.global.u16 	[%rd88], %rs3;
$L__BB6_14:
	ret;

}
	// .globl	_Z27bev_mean_pool_grad_kernel_tIfEviiiiiiiPKT_PKiS4_S4_PS0_
.visible .entry _Z27bev_mean_pool_grad_kernel_tIfEviiiiiiiPKT_PKiS4_S4_PS0_(
	.param .u32 _Z27bev_mean_pool_grad_kernel_tIfEviiiiiiiPKT_PKiS4_S4_PS0__param_0,
	.param .u32 _Z27bev_mean_pool_grad_kernel_tIfEviiiiiiiPKT_PKiS4_S4_PS0__param_1,
	.param .u32 _Z27bev_mean_pool_grad_kernel_tIfEviiiiiiiPKT_PKiS4_S4_PS0__param_2,
	.param .u32 _Z27bev_mean_pool_grad_kernel_tIfEviiiiiiiPKT_PKiS4_S4_PS0__param_3,
	.param .u32 _Z27bev_mean_pool_grad_kernel_tIfEviiiiiiiPKT_PKiS4_S4_PS0__param_4,
	.param .u32 _Z27bev_mean_pool_grad_kernel_tIfEviiiiiiiPKT_PKiS4_S4_PS0__param_5,
	.param .u32 _Z27bev_mean_pool_grad_kernel_tIfEviiiiiiiPKT_PKiS4_S4_PS0__param_6,
	.param .u64 .ptr .align 1 _Z27bev_mean_pool_grad_kernel_tIfEviiiiiiiPKT_PKiS4_S4_PS0__param_7,
	.param .u64 .ptr .align 1 _Z27bev_mean_pool_grad_kernel_tIfEviiiiiiiPKT_PKiS4_S4_PS0__param_8,
	.param .u64 .ptr .align 1 _Z27bev_mean_pool_grad_kernel_tIfEviiiiiiiPKT_PKiS4_S4_PS0__param_9,
	.param .u64 .ptr .align 1 _Z27bev_mean_pool_grad_kernel_tIfEviiiiiiiPKT_PKiS4_S4_PS0__param_10,
	.param .u64 .ptr .align 1 _Z27bev_mean_pool_grad_kernel_tIfEviiiiiiiPKT_PKiS4_S4_PS0__param_11
)
{
	.reg .pred 	%p<12>;
	.reg .b32 	%r<86>;
	.reg .b32 	%f<4>;
	.reg .b64 	%rd<89>;

	ld.param.u32 	%r38, [_Z27bev_mean_pool_grad_kernel_tIfEviiiiiiiPKT_PKiS4_S4_PS0__param_1];
	ld.param.u32 	%r39, [_Z27bev_mean_pool_grad_kernel_tIfEviiiiiiiPKT_PKiS4_S4_PS0__param_2];
	ld.param.u32 	%r40, [_Z27bev_mean_pool_grad_kernel_tIfEviiiiiiiPKT_PKiS4_S4_PS0__param_3];
	ld.param.u32 	%r41, [_Z27bev_mean_pool_grad_kernel_tIfEviiiiiiiPKT_PKiS4_S4_PS0__param_5];
	ld.param.u32 	%r42, [_Z27bev_mean_pool_grad_kernel_tIfEviiiiiiiPKT_PKiS4_S4_PS0__param_6];
	ld.param.u64 	%rd4, [_Z27bev_mean_pool_grad_kernel_tIfEviiiiiiiPKT_PKiS4_S4_PS0__param_7];
	ld.param.u64 	%rd5, [_Z27bev_mean_pool_grad_kernel_tIfEviiiiiiiPKT_PKiS4_S4_PS0__param_8];
	ld.param.u64 	%rd6, [_Z27bev_mean_pool_grad_kernel_tIfEviiiiiiiPKT_PKiS4_S4_PS0__param_9];
	ld.param.u64 	%rd7, [_Z27bev_mean_pool_grad_kernel_tIfEviiiiiiiPKT_PKiS4_S4_PS0__param_10];
	ld.param.u64 	%rd8, [_Z27bev_mean_pool_grad_kernel_tIfEviiiiiiiPKT_PKiS4_S4_PS0__param_11];
	cvta.to.global.u64 	%rd1, %rd8;
	mov.u32 	%r43, %ctaid.x;
	mov.u32 	%r44, %ntid.x;
	mov.u32 	%r45, %tid.x;
	mad.lo.s32 	%r1, %r43, %r44, %r45;
	div.s32 	%r2, %r1, %r41;
	setp.ge.s32 	%p1, %r2, %r42;
	@%p1 bra 	$L__BB7_14;
	cvta.to.global.u64 	%rd9, %rd7;
	cvta.to.global.u64 	%rd10, %rd6;
	mul.wide.s32 	%rd11, %r2, 4;
	add.s64 	%rd2, %rd10, %rd11;
	add.s64 	%rd12, %rd9, %rd11;
	ld.global.nc.u32 	%r3, [%rd12];
	setp.eq.s32 	%p2, %r3, 0;
	@%p2 bra 	$L__BB7_14;
	ld.global.nc.u32 	%r46, [%rd2];
	shl.b32 	%r47, %r46, 2;
	cvta.to.global.u64 	%rd13, %rd5;
	mul.wide.s32 	%rd14, %r47, 4;
	add.s64 	%rd15, %rd13, %rd14;
	mul.lo.s32 	%r48, %r46, %r41;
	cvt.s64.s32 	%rd16, %r48;
	rem.s32 	%r49, %r1, %r41;
	cvt.s64.s32 	%rd17, %r49;
	add.s64 	%rd3, %rd16, %rd17;
	ld.global.nc.u32 	%r50, [%rd15+12];
	mul.lo.s32 	%r51, %r39, %r38;
	mul.lo.s32 	%r52, %r51, %r40;
	mul.lo.s32 	%r53, %r52, %r41;
	mul.lo.s32 	%r54, %r53, %r50;
	cvt.s64.s32 	%rd18, %r54;
	ld.global.nc.u32 	%r55, [%rd15+8];
	mul.lo.s32 	%r56, %r40, %r39;
	mul.lo.s32 	%r57, %r56, %r41;
	mul.lo.s32 	%r58, %r57, %r55;
	cvt.s64.s32 	%rd19, %r58;
	ld.global.nc.u32 	%r59, [%rd15];
	mul.lo.s32 	%r60, %r41, %r40;
	mul.lo.s32 	%r61, %r60, %r59;
	cvt.s64.s32 	%rd20, %r61;
	ld.global.nc.u32 	%r62, [%rd15+4];
	mul.lo.s32 	%r63, %r62, %r41;
	cvt.s64.s32 	%rd21, %r63;
	add.s64 	%rd22, %rd19, %rd17;
	add.s64 	%rd23, %rd22, %rd18;
	add.s64 	%rd24, %rd23, %rd20;
	add.s64 	%rd25, %rd24, %rd21;
	cvta.to.global.u64 	%rd26, %rd4;
	shl.b64 	%rd27, %rd25, 2;
	add.s64 	%rd28, %rd26, %rd27;
	ld.global.nc.f32 	%f2, [%rd28];
	cvt.rn.f32.s32 	%f3, %r3;
	div.rn.f32 	%f1, %f2, %f3;
	setp.lt.s32 	%p3, %r3, 1;
	@%p3 bra 	$L__BB7_14;
	and.b32  	%r4, %r3, 7;
	setp.lt.u32 	%p4, %r3, 8;
	mov.b32 	%r84, 0;
	@%p4 bra 	$L__BB7_6;
	and.b32  	%r84, %r3, 2147483640;
	neg.s32 	%r82, %r84;
	shl.b32 	%r7, %r41, 3;
	shl.b32 	%r80, %r41, 1;
	mul.lo.s32 	%r79, %r41, 3;
	shl.b32 	%r78, %r41, 2;
	mul.lo.s32 	%r77, %r41, 5;
	mul.lo.s32 	%r76, %r41, 6;
	mul.lo.s32 	%r75, %r41, 7;
	mov.b32 	%r74, 0;
	mov.u32 	%r81, %r41;
$L__BB7_5:
	.pragma "nounroll";
	cvt.s64.s32 	%rd29, %r74;
	add.s64 	%rd30, %rd3, %rd29;
	shl.b64 	%rd31, %rd30, 2;
	add.s64 	%rd32, %rd1, %rd31;
	st.global.f32 	[%rd32], %f1;
	cvt.s64.s32 	%rd33, %r81;
	add.s64 	%rd34, %rd3, %rd33;
	shl.b64 	%rd35, %rd34, 2;
	add.s64 	%rd36, %rd1, %rd35;
	st.global.f32 	[%rd36], %f1;
	cvt.s64.s32 	%rd37, %r80;
	add.s64 	%rd38, %rd3, %rd37;
	shl.b64 	%rd39, %rd38, 2;
	add.s64 	%rd40, %rd1, %rd39;
	st.global.f32 	[%rd40], %f1;
	cvt.s64.s32 	%rd41, %r79;
	add.s64 	%rd42, %rd3, %rd41;
	shl.b64 	%rd43, %rd42, 2;
	add.s64 	%rd44, %rd1, %rd43;
	st.global.f32 	[%rd44], %f1;
	cvt.s64.s32 	%rd45, %r78;
	add.s64 	%rd46, %rd3, %rd45;
	shl.b64 	%rd47, %rd46, 2;
	add.s64 	%rd48, %rd1, %rd47;
	st.global.f32 	[%rd48], %f1;
	cvt.s64.s32 	%rd49, %r77;
	add.s64 	%rd50, %rd3, %rd49;
	shl.b64 	%rd51, %rd50, 2;
	add.s64 	%rd52, %rd1, %rd51;
	st.global.f32 	[%rd52], %f1;
	cvt.s64.s32 	%rd53, %r76;
	add.s64 	%rd54, %rd3, %rd53;
	shl.b64 	%rd55, %rd54, 2;
	add.s64 	%rd56, %rd1, %rd55;
	st.global.f32 	[%rd56], %f1;
	cvt.s64.s32 	%rd57, %r75;
	add.s64 	%rd58, %rd3, %rd57;
	shl.b64 	%rd59, %rd58, 2;
	add.s64 	%rd60, %rd1, %rd59;
	st.global.f32 	[%rd60], %f1;
	add.s32 	%r82, %r82, 8;
	add.s32 	%r81, %r81, %r7;
	add.s32 	%r80, %r80, %r7;
	add.s32 	%r79, %r79, %r7;
	add.s32 	%r78, %r78, %r7;
	add.s32 	%r77, %r77, %r7;
	add.s32 	%r76, %r76, %r7;
	add.s32 	%r75, %r75, %r7;
	add.s32 	%r74, %r74, %r7;
	setp.ne.s32 	%p5, %r82, 0;
	@%p5 bra 	$L__BB7_5;
$L__BB7_6:
	setp.eq.s32 	%p6, %r4, 0;
	@%p6 bra 	$L__BB7_14;
	and.b32  	%r33, %r3, 3;
	setp.lt.u32 	%p7, %r4, 4;
	@%p7 bra 	$L__BB7_9;
	mul.lo.s32 	%r66, %r84, %r41;
	cvt.s64.s32 	%rd61, %r66;
	add.s64 	%rd62, %rd3, %rd61;
	shl.b64 	%rd63, %rd62, 2;
	add.s64 	%rd64, %rd1, %rd63;
	st.global.f32 	[%rd64], %f1;
	add.s32 	%r67, %r66, %r41;
	cvt.s64.s32 	%rd65, %r67;
	add.s64 	%rd66, %rd3, %rd65;
	shl.b64 	%rd67, %rd66, 2;
	add.s64 	%rd68, %rd1, %rd67;
	st.global.f32 	[%rd68], %f1;
	add.s32 	%r68, %r67, %r41;
	cvt.s64.s32 	%rd69, %r68;
	add.s64 	%rd70, %rd3, %rd69;
	shl.b64 	%rd71, %rd70, 2;
	add.s64 	%rd72, %rd1, %rd71;
	st.global.f32 	[%rd72], %f1;
	add.s32 	%r69, %r68, %r41;
	cvt.s64.s32 	%rd73, %r69;
	add.s64 	%rd74, %rd3, %rd73;
	shl.b64 	%rd75, %rd74, 2;
	add.s64 	%rd76, %rd1, %rd75;
	st.global.f32 	[%rd76], %f1;
	add.s32 	%r84, %r84, 4;
$L__BB7_9:
	setp.eq.s32 	%p8, %r33, 0;
	@%p8 bra 	$L__BB7_14;
	setp.eq.s32 	%p9, %r33, 1;
	@%p9 bra 	$L__BB7_12;
	mul.lo.s32 	%r70, %r84, %r41;
	cvt.s64.s32 	%rd77, %r70;
	add.s64 	%rd78, %rd3, %rd77;
	shl.b64 	%rd79, %rd78, 2;
	add.s64 	%rd80, %rd1, %rd79;
	st.global.f32 	[%rd80], %f1;
	add.s32 	%r71, %r70, %r41;
	cvt.s64.s32 	%rd81, %r71;
	add.s64 	%rd82, %rd3, %rd81;
	shl.b64 	%rd83, %rd82, 2;
	add.s64 	%rd84, %rd1, %rd83;
	st.global.f32 	[%rd84], %f1;
	add.s32 	%r84, %r84, 2;
$L__BB7_12:
	and.b32  	%r72, %r3, 1;
	setp.eq.b32 	%p10, %r72, 1;
	not.pred 	%p11, %p10;
	@%p11 bra 	$L__BB7_14;
	mul.lo.s32 	%r73, %r84, %r41;
	cvt.s64.s32 	%rd85, %r73;
	add.s64 	%rd86, %rd3, %rd85;
	shl.b64 	%rd87, %rd86, 2;
	add.s64 	%rd88, %rd1, %rd87;
	st.global.f32 	[%rd88], %f1;
$L__BB7_14:
	ret;

}


// ===== COMPILED SASS (sm_100) =====

	.target	sm_100

	.elftype	@"ET_EXEC"


//--------------------- .note.nv.tkinfo           --------------------------
	.section	.note.nv.tkinfo,"",@"SHT_NOTE"
	.sectionflags	@"SHF_NOTE_NV_TKINFO"
	.tkinfo
        /*0018*/ 	.word	0x00000002
        /*0030*/ 	.string	""
        /*0030*/ 	.string	"ptxas"
        /*0030*/ 	.string	"Cuda compilation tools, release 13.0, V13.0.88"
        /*0030*/ 	.string	"Build cuda_13.0.r13.0/compiler.36424714_0"
        /*0030*/ 	.string	"-arch sm_100 -m 64 "



//--------------------- .note.nv.cuinfo           --------------------------
	.section	.note.nv.cuinfo,"",@"SHT_NOTE"
	.sectionflags	@"SHF_NOTE_NV_CUINFO"
        /*0018*/ 	.short	0x0002
        /*001a*/ 	.short	0x0064
        /*001c*/ 	.short	0x0082
	.zero		2


//--------------------- .nv.info                  --------------------------
	.section	.nv.info,"",@"SHT_CUDA_INFO"
	.align	4


	//----- nvinfo : EIATTR_REGCOUNT
	.align		4
        /*0000*/ 	.byte	0x04, 0x2f
        /*0002*/ 	.short	(.L_1 - .L_0)
	.align		4
.L_0:
        /*0004*/ 	.word	index@(_Z15bev_pool_kerneliiiiiiiPKfPKiS2_S2_Pf)
        /*0008*/ 	.word	0x00000020


	//----- nvinfo : EIATTR_FRAME_SIZE
	.align		4
.L_1:
        /*000c*/ 	.byte	0x04, 0x11
        /*000e*/ 	.short	(.L_3 - .L_2)
	.align		4
.L_2:
        /*0010*/ 	.word	index@(_Z15bev_pool_kerneliiiiiiiPKfPKiS2_S2_Pf)
        /*0014*/ 	.word	0x00000000


	//----- nvinfo : EIATTR_REGCOUNT
	.align		4
.L_3:
        /*0018*/ 	.byte	0x04, 0x2f
        /*001a*/ 	.short	(.L_5 - .L_4)
	.align		4
.L_4:
        /*001c*/ 	.word	index@(_Z20bev_pool_grad_kerneliiiiiiiPKfPKiS2_S2_Pf)
        /*0020*/ 	.word	0x00000020


	//----- nvinfo : EIATTR_FRAME_SIZE
	.align		4
.L_5:
        /*0024*/ 	.byte	0x04, 0x11
        /*0026*/ 	.short	(.L_7 - .L_6)
	.align		4
.L_6:
        /*0028*/ 	.word	index@(_Z20bev_pool_grad_kerneliiiiiiiPKfPKiS2_S2_Pf)
        /*002c*/ 	.word	0x00000000


	//----- nvinfo : EIATTR_REGCOUNT
	.align		4
.L_7:
        /*0030*/ 	.byte	0x04, 0x2f
        /*0032*/ 	.short	(.L_9 - .L_8)
	.align		4
.L_8:
        /*0034*/ 	.word	index@(_Z20bev_mean_pool_kerneliiiiiiiPKfPKiS2_S2_Pf)
        /*0038*/ 	.word	0x00000020


	//----- nvinfo : EIATTR_FRAME_SIZE
	.align		4
.L_9:
        /*003c*/ 	.byte	0x04, 0x11
        /*003e*/ 	.short	(.L_11 - .L_10)
	.align		4
.L_10:
        /*0040*/ 	.word	index@($__internal_5_$__cuda_sm3x_div_rn_noftz_f32_slowpath)
        /*0044*/ 	.word	0x00000000


	//----- nvinfo : EIATTR_FRAME_SIZE
	.align		4
.L_11:
        /*0048*/ 	.byte	0x04, 0x11
        /*004a*/ 	.short	(.L_13 - .L_12)
	.align		4
.L_12:
        /*004c*/ 	.word	index@(_Z20bev_mean_pool_kerneliiiiiiiPKfPKiS2_S2_Pf)
        /*0050*/ 	.word	0x00000000


	//----- nvinfo : EIATTR_REGCOUNT
	.align		4
.L_13:
        /*0054*/ 	.byte	0x04, 0x2f
        /*0056*/ 	.short	(.L_15 - .L_14)
	.align		4
.L_14:
        /*0058*/ 	.word	index@(_Z25bev_mean_pool_grad_kerneliiiiiiiPKfPKiS2_S2_Pf)
        /*005c*/ 	.word	0x00000020


	//----- nvinfo : EIATTR_FRAME_SIZE
	.align		4
.L_15:
        /*0060*/ 	.byte	0x04, 0x11
        /*0062*/ 	.short	(.L_17 - .L_16)
	.align		4
.L_16:
        /*0064*/ 	.word	index@($__internal_4_$__cuda_sm3x_div_rn_noftz_f32_slowpath)
        /*0068*/ 	.word	0x00000000


	//----- nvinfo : EIATTR_FRAME_SIZE
	.align		4
.L_17:
        /*006c*/ 	.byte	0x04, 0x11
        /*006e*/ 	.short	(.L_19 - .L_18)
	.align		4
.L_18:
        /*0070*/ 	.word	index@(_Z25bev_mean_pool_grad_kerneliiiiiiiPKfPKiS2_S2_Pf)
        /*0074*/ 	.word	0x00000000


	//----- nvinfo : EIATTR_REGCOUNT
	.align		4
.L_19:
        /*0078*/ 	.byte	0x04, 0x2f
        /*007a*/ 	.short	(.L_21 - .L_20)
	.align		4
.L_20:
        /*007c*/ 	.word	index@(_Z22bev_mean_pool_kernel_tI6__halfEviiiiiiiPKT_PKiS5_S5_PS1_)
        /*0080*/ 	.word	0x00000020


	//----- nvinfo : EIATTR_FRAME_SIZE
	.align		4
.L_21:
        /*0084*/ 	.byte	0x04, 0x11
        /*0086*/ 	.short	(.L_23 - .L_22)
	.align		4
.L_22:
        /*0088*/ 	.word	index@($__internal_3_$__cuda_sm3x_div_rn_noftz_f32_slowpath)
        /*008c*/ 	.word	0x00000000


	//----- nvinfo : EIATTR_FRAME_SIZE
	.align		4
.L_23:
        /*0090*/ 	.byte	0x04, 0x11
        /*0092*/ 	.short	(.L_25 - .L_24)
	.align		4
.L_24:
        /*0094*/ 	.word	index@(_Z22bev_mean_pool_kernel_tI6__halfEviiiiiiiPKT_PKiS5_S5_PS1_)
        /*0098*/ 	.word	0x00000000


	//----- nvinfo : EIATTR_REGCOUNT
	.align		4
.L_25:
        /*009c*/ 	.byte	0x04, 0x2f
        /*009e*/ 	.short	(.L_27 - .L_26)
	.align		4
.L_26:
        /*00a0*/ 	.word	index@(_Z22bev_mean_pool_kernel_tIfEviiiiiiiPKT_PKiS4_S4_PS0_)
        /*00a4*/ 	.word	0x00000020


	//----- nvinfo : EIATTR_FRAME_SIZE
	.align		4
.L_27:
        /*00a8*/ 	.byte	0x04, 0x11
        /*00aa*/ 	.short	(.L_29 - .L_28)
	.align		4
.L_28:
        /*00ac*/ 	.word	index@($__internal_2_$__cuda_sm3x_div_rn_noftz_f32_slowpath)
        /*00b0*/ 	.word	0x00000000


	//----- nvinfo : EIATTR_FRAME_SIZE
	.align		4
.L_29:
        /*00b4*/ 	.byte	0x04, 0x11
        /*00b6*/ 	.short	(.L_31 - .L_30)
	.align		4
.L_30:
        /*00b8*/ 	.word	index@(_Z22bev_mean_pool_kernel_tIfEviiiiiiiPKT_PKiS4_S4_PS0_)
        /*00bc*/ 	.word	0x00000000


	//----- nvinfo : EIATTR_REGCOUNT
	.align		4
.L_31:
        /*00c0*/ 	.byte	0x04, 0x2f
        /*00c2*/ 	.short	(.L_33 - .L_32)
	.align		4
.L_32:
        /*00c4*/ 	.word	index@(_Z27bev_mean_pool_grad_kernel_tI6__halfEviiiiiiiPKT_PKiS5_S5_PS1_)
        /*00c8*/ 	.word	0x00000020


	//----- nvinfo : EIATTR_FRAME_SIZE
	.align		4
.L_33:
        /*00cc*/ 	.byte	0x04, 0x11
        /*00ce*/ 	.short	(.L_35 - .L_34)
	.align		4
.L_34:
        /*00d0*/ 	.word	index@($__internal_1_$__cuda_sm3x_div_rn_noftz_f32_slowpath)
        /*00d4*/ 	.word	0x00000000


	//----- nvinfo : EIATTR_FRAME_SIZE
	.align		4
.L_35:
        /*00d8*/ 	.byte	0x04, 0x11
        /*00da*/ 	.short	(.L_37 - .L_36)
	.align		4
.L_36:
        /*00dc*/ 	.word	index@(_Z27bev_mean_pool_grad_kernel_tI6__halfEviiiiiiiPKT_PKiS5_S5_PS1_)
        /*00e0*/ 	.word	0x00000000


	//----- nvinfo : EIATTR_REGCOUNT
	.align		4
.L_37:
        /*00e4*/ 	.byte	0x04, 0x2f
        /*00e6*/ 	.short	(.L_39 - .L_38)
	.align		4
.L_38:
        /*00e8*/ 	.word	index@(_Z27bev_mean_pool_grad_kernel_tIfEviiiiiiiPKT_PKiS4_S4_PS0_)
        /*00ec*/ 	.word	0x00000020


	//----- nvinfo : EIATTR_FRAME_SIZE
	.align		4
.L_39:
        /*00f0*/ 	.byte	0x04, 0x11
        /*00f2*/ 	.short	(.L_41 - .L_40)
	.align		4
.L_40:
        /*00f4*/ 	.word	index@($__internal_0_$__cuda_sm3x_div_rn_noftz_f32_slowpath)
        /*00f8*/ 	.word	0x00000000


	//----- nvinfo : EIATTR_FRAME_SIZE
	.align		4
.L_41:
        /*00fc*/ 	.byte	0x04, 0x11
        /*00fe*/ 	.short	(.L_43 - .L_42)
	.align		4
.L_42:
        /*0100*/ 	.word	index@(_Z27bev_mean_pool_grad_kernel_tIfEviiiiiiiPKT_PKiS4_S4_PS0_)
        /*0104*/ 	.word	0x00000000


	//----- nvinfo : EIATTR_MIN_STACK_SIZE
	.align		4
.L_43:
        /*0108*/ 	.byte	0x04, 0x12
        /*010a*/ 	.short	(.L_45 - .L_44)
	.align		4
.L_44:
        /*010c*/ 	.word	index@(_Z27bev_mean_pool_grad_kernel_tIfEviiiiiiiPKT_PKiS4_S4_PS0_)
        /*0110*/ 	.word	0x00000000


	//----- nvinfo : EIATTR_MIN_STACK_SIZE
	.align		4
.L_45:
        /*0114*/ 	.byte	0x04, 0x12
        /*0116*/ 	.short	(.L_47 - .L_46)
	.align		4
.L_46:
        /*0118*/ 	.word	index@(_Z27bev_mean_pool_grad_kernel_tI6__halfEviiiiiiiPKT_PKiS5_S5_PS1_)
        /*011c*/ 	.word	0x00000000


	//----- nvinfo : EIATTR_MIN_STACK_SIZE
	.align		4
.L_47:
        /*0120*/ 	.byte	0x04, 0x12
        /*0122*/ 	.short	(.L_49 - .L_48)
	.align		4
.L_48:
        /*0124*/ 	.word	index@(_Z22bev_mean_pool_kernel_tIfEviiiiiiiPKT_PKiS4_S4_PS0_)
        /*0128*/ 	.word	0x00000000


	//----- nvinfo : EIATTR_MIN_STACK_SIZE
	.align		4
.L_49:
        /*012c*/ 	.byte	0x04, 0x12
        /*012e*/ 	.short	(.L_51 - .L_50)
	.align		4
.L_50:
        /*0130*/ 	.word	index@(_Z22bev_mean_pool_kernel_tI6__halfEviiiiiiiPKT_PKiS5_S5_PS1_)
        /*0134*/ 	.word	0x00000000


	//----- nvinfo : EIATTR_MIN_STACK_SIZE
	.align		4
.L_51:
        /*0138*/ 	.byte	0x04, 0x12
        /*013a*/ 	.short	(.L_53 - .L_52)
	.align		4
.L_52:
        /*013c*/ 	.word	index@(_Z25bev_mean_pool_grad_kerneliiiiiiiPKfPKiS2_S2_Pf)
        /*0140*/ 	.word	0x00000000


	//----- nvinfo : EIATTR_MIN_STACK_SIZE
	.align		4
.L_53:
        /*0144*/ 	.byte	0x04, 0x12
        /*0146*/ 	.short	(.L_55 - .L_54)
	.align		4
.L_54:
        /*0148*/ 	.word	index@(_Z20bev_mean_pool_kerneliiiiiiiPKfPKiS2_S2_Pf)
        /*014c*/ 	.word	0x00000000


	//----- nvinfo : EIATTR_MIN_STACK_SIZE
	.align		4
.L_55:
        /*0150*/ 	.byte	0x04, 0x12
        /*0152*/ 	.short	(.L_57 - .L_56)
	.align		4
.L_56:
        /*0154*/ 	.word	index@(_Z20bev_pool_grad_kerneliiiiiiiPKfPKiS2_S2_Pf)
        /*0158*/ 	.word	0x00000000


	//----- nvinfo : EIATTR_MIN_STACK_SIZE
	.align		4
.L_57:
        /*015c*/ 	.byte	0x04, 0x12
        /*015e*/ 	.short	(.L_59 - .L_58)
	.align		4
.L_58:
        /*0160*/ 	.word	index@(_Z15bev_pool_kerneliiiiiiiPKfPKiS2_S2_Pf)
        /*0164*/ 	.word	0x00000000
.L_59:


//--------------------- .nv.compat                --------------------------
	.section	.nv.compat,"",@"SHT_CUDA_COMPAT_INFO"
	.align	4
        /*0000*/ 	.byte	0x02, 0x09, 0x00, 0x00, 0x02, 0x02, 0x01, 0x00, 0x02, 0x05, 0x05, 0x00, 0x03, 0x07, 0x01, 0x01
        /*0010*/ 	.byte	0x02, 0x03, 0x00, 0x00, 0x02, 0x06, 0x01, 0x00, 0x04, 0x0b, 0x08, 0x00, 0x01, 0x00, 0x00, 0x00
        /*0020*/ 	.byte	0x00, 0x00, 0x00, 0x00


//--------------------- .nv.info._Z27bev_mean_pool_grad_kernel_tIfEviiiiiiiPKT_PKiS4_S4_PS0_ --------------------------
	.section	.nv.info._Z27bev_mean_pool_grad_kernel_tIfEviiiiiiiPKT_PKiS4_S4_PS0_,"",@"SHT_CUDA_INFO"
	.sectionflags	@""
	.align	4


	//----- nvinfo : EIATTR_CUDA_API_VERSION
	.align		4
        /*0000*/ 	.byte	0x04, 0x37
        /*0002*/ 	.short	(.L_61 - .L_60)
.L_60:
        /*0004*/ 	.word	0x00000082


	//----- nvinfo : EIATTR_KPARAM_INFO
	.align		4
.L_61:
        /*0008*/ 	.byte	0x04, 0x17
        /*000a*/ 	.short	(.L_63 - .L_62)
.L_62:
        /*000c*/ 	.word	0x00000000
        /*0010*/ 	.short	0x000b
        /*0012*/ 	.short	0x0040
        /*0014*/ 	.byte	0x00, 0xf5, 0x21, 0x00


	//----- nvinfo : EIATTR_KPARAM_INFO
	.align		4
.L_63:
        /*0018*/ 	.byte	0x04, 0x17
        /*001a*/ 	.short	(.L_65 - .L_64)
.L_64:
        /*001c*/ 	.word	0x00000000
        /*0020*/ 	.short	0x000a
        /*0022*/ 	.short	0x0038
        /*0024*/ 	.byte	0x00, 0xf5, 0x21, 0x00


	//----- nvinfo : EIATTR_KPARAM_INFO
	.align		4
.L_65:
        /*0028*/ 	.byte	0x04, 0x17
        /*002a*/ 	.short	(.L_67 - .L_66)
.L_66:
        /*002c*/ 	.word	0x00000000
        /*0030*/ 	.short	0x0009
        /*0032*/ 	.short	0x0030
        /*0034*/ 	.byte	0x00, 0xf5, 0x21, 0x00


	//----- nvinfo : EIATTR_KPARAM_INFO
	.align		4
.L_67:
        /*0038*/ 	.byte	0x04, 0x17
        /*003a*/ 	.short	(.L_69 - .L_68)
.L_68:
        /*003c*/ 	.word	0x00000000
        /*0040*/ 	.short	0x0008
        /*0042*/ 	.short	0x0028
        /*0044*/ 	.byte	0x00, 0xf5, 0x21, 0x00


	//----- nvinfo : EIATTR_KPARAM_INFO
	.align		4
.L_69:
        /*0048*/ 	.byte	0x04, 0x17
        /*004a*/ 	.short	(.L_71 - .L_70)
.L_70:
        /*004c*/ 	.word	0x00000000
        /*0050*/ 	.short	0x0007
        /*0052*/ 	.short	0x0020
        /*0054*/ 	.byte	0x00, 0xf5, 0x21, 0x00


	//----- nvinfo : EIATTR_KPARAM_INFO
	.align		4
.L_71:
        /*0058*/ 	.byte	0x04, 0x17
        /*005a*/ 	.short	(.L_73 - .L_72)
.L_72:
        /*005c*/ 	.word	0x00000000
        /*0060*/ 	.short	0x0006
        /*0062*/ 	.short	0x0018
        /*0064*/ 	.byte	0x00, 0xf0, 0x11, 0x00


	//----- nvinfo : EIATTR_KPARAM_INFO
	.align		4
.L_73:
        /*0068*/ 	.byte	0x04, 0x17
        /*006a*/ 	.short	(.L_75 - .L_74)
.L_74:
        /*006c*/ 	.word	0x00000000
        /*0070*/ 	.short	0x0005
        /*0072*/ 	.short	0x0014
        /*0074*/ 	.byte	0x00, 0xf0, 0x11, 0x00


	//----- nvinfo : EIATTR_KPARAM_INFO
	.align		4
.L_75:
        /*0078*/ 	.byte	0x04, 0x17
        /*007a*/ 	.short	(.L_77 - .L_76)
.L_76:
        /*007c*/ 	.word	0x00000000
        /*0080*/ 	.short	0x0004
        /*0082*/ 	.short	0x0010
        /*0084*/ 	.byte	0x00, 0xf0, 0x11, 0x00


	//----- nvinfo : EIATTR_KPARAM_INFO
	.align		4
.L_77:
        /*0088*/ 	.byte	0x04, 0x17
        /*008a*/ 	.short	(.L_79 - .L_78)
.L_78:
        /*008c*/ 	.word	0x00000000
        /*0090*/ 	.short	0x0003
        /*0092*/ 	.short	0x000c
        /*0094*/ 	.byte	0x00, 0xf0, 0x11, 0x00


	//----- nvinfo : EIATTR_KPARAM_INFO
	.align		4
.L_79:
        /*0098*/ 	.byte	0x04, 0x17
        /*009a*/ 	.short	(.L_81 - .L_80)
.L_80:
        /*009c*/ 	.word	0x00000000
        /*00a0*/ 	.short	0x0002
        /*00a2*/ 	.short	0x0008
        /*00a4*/ 	.byte	0x00, 0xf0, 0x11, 0x00


	//----- nvinfo : EIATTR_KPARAM_INFO
	.align		4
.L_81:
        /*00a8*/ 	.byte	0x04, 0x17
        /*00aa*/ 	.short	(.L_83 - .L_82)
.L_82:
        /*00ac*/ 	.word	0x00000000
        /*00b0*/ 	.short	0x0001
        /*00b2*/ 	.short	0x0004
        /*00b4*/ 	.byte	0x00, 0xf0, 0x11, 0x00


	//----- nvinfo : EIATTR_KPARAM_INFO
	.align		4
.L_83:
        /*00b8*/ 	.byte	0x04, 0x17
        /*00ba*/ 	.short	(.L_85 - .L_84)
.L_84:
        /*00bc*/ 	.word	0x00000000
        /*00c0*/ 	.short	0x0000
        /*00c2*/ 	.short	0x0000
        /*00c4*/ 	.byte	0x00, 0xf0, 0x11, 0x00


	//----- nvinfo : EIATTR_SPARSE_MMA_MASK
	.align		4
.L_85:
        /*00c8*/ 	.byte	0x03, 0x50
        /*00ca*/ 	.short	0x0000


	//----- nvinfo : EIATTR_MAXREG_COUNT
	.align		4
        /*00cc*/ 	.byte	0x03, 0x1b
        /*00ce*/ 	.short	0x00ff


	//----- nvinfo : EIATTR_MERCURY_ISA_VERSION
	.align		4
        /*00d0*/ 	.byte	0x03, 0x5f
        /*00d2*/ 	.short	0x0101


	//----- nvinfo : EIATTR_VRC_CTA_INIT_COUNT
	.align		4
        /*00d4*/ 	.byte	0x02, 0x4a
	.zero		1
	.zero		1


	//----- nvinfo : EIATTR_EXIT_INSTR_OFFSETS
	.align		4
        /*00d8*/ 	.byte	0x04, 0x1c
        /*00da*/ 	.short	(.L_87 - .L_86)


	//   ....[0]....
.L_86:
        /*00dc*/ 	.word	0x00000200


	//   ....[1]....
        /*00e0*/ 	.word	0x00000280


	//   ....[2]....
        /*00e4*/ 	.word	0x00000610


	//   ....[3]....
        /*00e8*/ 	.word	0x00000a90


	//   ....[4]....
        /*00ec*/ 	.word	0x00000cb0


	//   ....[5]....
        /*00f0*/ 	.word	0x00000e10


	//   ....[6]....
        /*00f4*/ 	.word	0x00000ea0


	//----- nvinfo : EIATTR_CRS_STACK_SIZE
	.align		4
.L_87:
        /*00f8*/ 	.byte	0x04, 0x1e
        /*00fa*/ 	.short	(.L_89 - .L_88)
.L_88:
        /*00fc*/ 	.word	0x00000000


	//----- nvinfo : EIATTR_CBANK_PARAM_SIZE
	.align		4
.L_89:
        /*0100*/ 	.byte	0x03, 0x19
        /*0102*/ 	.short	0x0048


	//----- nvinfo : EIATTR_PARAM_CBANK
	.align		4
        /*0104*/ 	.byte	0x04, 0x0a
        /*0106*/ 	.short	(.L_91 - .L_90)
	.align		4
.L_90:
        /*0108*/ 	.word	index@(.nv.constant0._Z27bev_mean_pool_grad_kernel_tIfEviiiiiiiPKT_PKiS4_S4_PS0_)
        /*010c*/ 	.short	0x0380
        /*010e*/ 	.short	0x0048


	//----- nvinfo : EIATTR_SW_WAR
	.align		4
.L_91:
        /*0110*/ 	.byte	0x04, 0x36
        /*0112*/ 	.short	(.L_93 - .L_92)
.L_92:
        /*0114*/ 	.word	0x00000008
.L_93:


//--------------------- .nv.info._Z27bev_mean_pool_grad_kernel_tI6__halfEviiiiiiiPKT_PKiS5_S5_PS1_ --------------------------
	.section	.nv.info._Z27bev_mean_pool_grad_kernel_tI6__halfEviiiiiiiPKT_PKiS5_S5_PS1_,"",@"SHT_CUDA_INFO"
	.sectionflags	@""
	.align	4


	//----- nvinfo : EIATTR_CUDA_API_VERSION
	.align		4
        /*0000*/ 	.byte	0x04, 0x37
        /*0002*/ 	.short	(.L_95 - .L_94)
.L_94:
        /*0004*/ 	.word	0x00000082


	//----- nvinfo : EIATTR_KPARAM_INFO
	.align		4
.L_95:
        /*0008*/ 	.byte	0x04, 0x17
        /*000a*/ 	.short	(.L_97 - .L_96)
.L_96:
        /*000c*/ 	.word	0x00000000
        /*0010*/ 	.short	0x000b
        /*0012*/ 	.short	0x0040
        /*0014*/ 	.byte	0x00, 0xf5, 0x21, 0x00


	//----- nvinfo : EIATTR_KPARAM_INFO
	.align		4
.L_97:
        /*0018*/ 	.byte	0x04, 0x17
        /*001a*/ 	.short	(.L_99 - .L_98)
.L_98:
        /*001c*/ 	.word	0x00000000
        /*0020*/ 	.short	0x000a
        /*0022*/ 	.short	0x0038
        /*0024*/ 	.byte	0x00, 0xf5, 0x21, 0x00


	//----- nvinfo : EIATTR_KPARAM_INFO
	.align		4
.L_99:
        /*0028*/ 	.byte	0x04, 0x17
        /*002a*/ 	.short	(.L_101 - .L_100)
.L_100:
        /*002c*/ 	.word	0x00000000
        /*0030*/ 	.short	0x0009
        /*0032*/ 	.short	0x0030
        /*0034*/ 	.byte	0x00, 0xf5, 0x21, 0x00


	//----- nvinfo : EIATTR_KPARAM_INFO
	.align		4
.L_101:
        /*0038*/ 	.byte	0x04, 0x17
        /*003a*/ 	.short	(.L_103 - .L_102)
.L_102:
        /*003c*/ 	.word	0x00000000
        /*0040*/ 	.short	0x0008
        /*0042*/ 	.short	0x0028
        /*0044*/ 	.byte	0x00, 0xf5, 0x21, 0x00


	//----- nvinfo : EIATTR_KPARAM_INFO
	.align		4
.L_103:
        /*0048*/ 	.byte	0x04, 0x17
        /*004a*/ 	.short	(.L_105 - .L_104)
.L_104:
        /*004c*/ 	.word	0x00000000
        /*0050*/ 	.short	0x0007
        /*0052*/ 	.short	0x0020
        /*0054*/ 	.byte	0x00, 0xf5, 0x21, 0x00


	//----- nvinfo : EIATTR_KPARAM_INFO
	.align		4
.L_105:
        /*0058*/ 	.byte	0x04, 0x17
        /*005a*/ 	.short	(.L_107 - .L_106)
.L_106:
        /*005c*/ 	.word	0x00000000
        /*0060*/ 	.short	0x0006
        /*0062*/ 	.short	0x0018
        /*0064*/ 	.byte	0x00, 0xf0, 0x11, 0x00


	//----- nvinfo : EIATTR_KPARAM_INFO
	.align		4
.L_107:
        /*0068*/ 	.byte	0x04, 0x17
        /*006a*/ 	.short	(.L_109 - .L_108)
.L_108:
        /*006c*/ 	.word	0x00000000
        /*0070*/ 	.short	0x0005
        /*0072*/ 	.short	0x0014
        /*0074*/ 	.byte	0x00, 0xf0, 0x11, 0x00


	//----- nvinfo : EIATTR_KPARAM_INFO
	.align		4
.L_109:
        /*0078*/ 	.byte	0x04, 0x17
        /*007a*/ 	.short	(.L_111 - .L_110)
.L_110:
        /*007c*/ 	.word	0x00000000
        /*0080*/ 	.short	0x0004
        /*0082*/ 	.short	0x0010
        /*0084*/ 	.byte	0x00, 0xf0, 0x11, 0x00


	//----- nvinfo : EIATTR_KPARAM_INFO
	.align		4
.L_111:
        /*0088*/ 	.byte	0x04, 0x17
        /*008a*/ 	.short	(.L_113 - .L_112)
.L_112:
        /*008c*/ 	.word	0x00000000
        /*0090*/ 	.short	0x0003
        /*0092*/ 	.short	0x000c
        /*0094*/ 	.byte	0x00, 0xf0, 0x11, 0x00


	//----- nvinfo : EIATTR_KPARAM_INFO
	.align		4
.L_113:
        /*0098*/ 	.byte	0x04, 0x17
        /*009a*/ 	.short	(.L_115 - .L_114)
.L_114:
        /*009c*/ 	.word	0x00000000
        /*00a0*/ 	.short	0x0002
        /*00a2*/ 	.short	0x0008
        /*00a4*/ 	.byte	0x00, 0xf0, 0x11, 0x00


	//----- nvinfo : EIATTR_KPARAM_INFO
	.align		4
.L_115:
        /*00a8*/ 	.byte	0x04, 0x17
        /*00aa*/ 	.short	(.L_117 - .L_116)
.L_116:
        /*00ac*/ 	.word	0x00000000
        /*00b0*/ 	.short	0x0001
        /*00b2*/ 	.short	0x0004
        /*00b4*/ 	.byte	0x00, 0xf0, 0x11, 0x00


	//----- nvinfo : EIATTR_KPARAM_INFO
	.align		4
.L_117:
        /*00b8*/ 	.byte	0x04, 0x17
        /*00ba*/ 	.short	(.L_119 - .L_118)
.L_118:
        /*00bc*/ 	.word	0x00000000
        /*00c0*/ 	.short	0x0000
        /*00c2*/ 	.short	0x0000
        /*00c4*/ 	.byte	0x00, 0xf0, 0x11, 0x00


	//----- nvinfo : EIATTR_SPARSE_MMA_MASK
	.align		4
.L_119:
        /*00c8*/ 	.byte	0x03, 0x50
        /*00ca*/ 	.short	0x0000


	//----- nvinfo : EIATTR_MAXREG_COUNT
	.align		4
        /*00cc*/ 	.byte	0x03, 0x1b
        /*00ce*/ 	.short	0x00ff


	//----- nvinfo : EIATTR_MERCURY_ISA_VERSION
	.align		4
        /*00d0*/ 	.byte	0x03, 0x5f
        /*00d2*/ 	.short	0x0101


	//----- nvinfo : EIATTR_VRC_CTA_INIT_COUNT
	.align		4
        /*00d4*/ 	.byte	0x02, 0x4a
	.zero		1
	.zero		1


	//----- nvinfo : EIATTR_EXIT_INSTR_OFFSETS
	.align		4
        /*00d8*/ 	.byte	0x04, 0x1c
        /*00da*/ 	.short	(.L_121 - .L_120)


	//   ....[0]....
.L_120:
        /*00dc*/ 	.word	0x00000200


	//   ....[1]....
        /*00e0*/ 	.word	0x00000280


	//   ....[2]....
        /*00e4*/ 	.word	0x00000630


	//   ....[3]....
        /*00e8*/ 	.word	0x00000b00


	//   ....[4]....
        /*00ec*/ 	.word	0x00000d40


	//   ....[5]....
        /*00f0*/ 	.word	0x00000eb0


	//   ....[6]....
        /*00f4*/ 	.word	0x00000f40


	//----- nvinfo : EIATTR_CRS_STACK_SIZE
	.align		4
.L_121:
        /*00f8*/ 	.byte	0x04, 0x1e
        /*00fa*/ 	.short	(.L_123 - .L_122)
.L_122:
        /*00fc*/ 	.word	0x00000000


	//----- nvinfo : EIATTR_CBANK_PARAM_SIZE
	.align		4
.L_123:
        /*0100*/ 	.byte	0x03, 0x19
        /*0102*/ 	.short	0x0048


	//----- nvinfo : EIATTR_PARAM_CBANK
	.align		4
        /*0104*/ 	.byte	0x04, 0x0a
        /*0106*/ 	.short	(.L_125 - .L_124)
	.align		4
.L_124:
        /*0108*/ 	.word	index@(.nv.constant0._Z27bev_mean_pool_grad_kernel_tI6__halfEviiiiiiiPKT_PKiS5_S5_PS1_)
        /*010c*/ 	.short	0x0380
        /*010e*/ 	.short	0x0048


	//----- nvinfo : EIATTR_SW_WAR
	.align		4
.L_125:
        /*0110*/ 	.byte	0x04, 0x36
        /*0112*/ 	.short	(.L_127 - .L_126)
.L_126:
        /*0114*/ 	.word	0x00000008
.L_127:


//--------------------- .nv.info._Z22bev_mean_pool_kernel_tIfEviiiiiiiPKT_PKiS4_S4_PS0_ --------------------------
	.section	.nv.info._Z22bev_mean_pool_kernel_tIfEviiiiiiiPKT_PKiS4_S4_PS0_,"",@"SHT_CUDA_INFO"
	.sectionflags	@""
	.align	4


	//----- nvinfo : EIATTR_CUDA_API_VERSION
	.align		4
        /*0000*/ 	.byte	0x04, 0x37
        /*0002*/ 	.short	(.L_129 - .L_128)
.L_128:
        /*0004*/ 	.word	0x00000082


	//----- nvinfo : EIATTR_KPARAM_INFO
	.align		4
.L_129:
        /*0008*/ 	.byte	0x04, 0x17
        /*000a*/ 	.short	(.L_131 - .L_130)
.L_130:
        /*000c*/ 	.word	0x00000000
        /*0010*/ 	.short	0x000b
        /*0012*/ 	.short	0x0040
        /*0014*/ 	.byte	0x00, 0xf5, 0x21, 0x00


	//----- nvinfo : EIATTR_KPARAM_INFO
	.align		4
.L_131:
        /*0018*/ 	.byte	0x04, 0x17
        /*001a*/ 	.short	(.L_133 - .L_132)
.L_132:
        /*001c*/ 	.word	0x00000000
        /*0020*/ 	.short	0x000a
        /*0022*/ 	.short	0x0038
        /*0024*/ 	.byte	0x00, 0xf5, 0x21, 0x00


	//----- nvinfo : EIATTR_KPARAM_INFO
	.align		4
.L_133:
        /*0028*/ 	.byte	0x04, 0x17
        /*002a*/ 	.short	(.L_135 - .L_134)
.L_134:
        /*002c*/ 	.word	0x00000000
        /*0030*/ 	.short	0x0009
        /*0032*/ 	.short	0x0030
        /*0034*/ 	.byte	0x00, 0xf5, 0x21, 0x00


	//----- nvinfo : EIATTR_KPARAM_INFO
	.align		4
.L_135:
        /*0038*/ 	.byte	0x04, 0x17
        /*003a*/ 	.short	(.L_137 - .L_136)
.L_136:
        /*003c*/ 	.word	0x00000000
        /*0040*/ 	.short	0x0008
        /*0042*/ 	.short	0x0028
        /*0044*/ 	.byte	0x00, 0xf5, 0x21, 0x00


	//----- nvinfo : EIATTR_KPARAM_INFO
	.align		4
.L_137:
        /*0048*/ 	.byte	0x04, 0x17
        /*004a*/ 	.short	(.L_139 - .L_138)
.L_138:
        /*004c*/ 	.word	0x00000000
        /*0050*/ 	.short	0x0007
        /*0052*/ 	.short	0x0020
        /*0054*/ 	.byte	0x00, 0xf5, 0x21, 0x00


	//----- nvinfo : EIATTR_KPARAM_INFO
	.align		4
.L_139:
        /*0058*/ 	.byte	0x04, 0x17
        /*005a*/ 	.short	(.L_141 - .L_140)
.L_140:
        /*005c*/ 	.word	0x00000000
        /*0060*/ 	.short	0x0006
        /*0062*/ 	.short	0x0018
        /*0064*/ 	.byte	0x00, 0xf0, 0x11, 0x00


	//----- nvinfo : EIATTR_KPARAM_INFO
	.align		4
.L_141:
        /*0068*/ 	.byte	0x04, 0x17
        /*006a*/ 	.short	(.L_143 - .L_142)
.L_142:
        /*006c*/ 	.word	0x00000000
        /*0070*/ 	.short	0x0005
        /*0072*/ 	.short	0x0014
        /*0074*/ 	.byte	0x00, 0xf0, 0x11, 0x00


	//----- nvinfo : EIATTR_KPARAM_INFO
	.align		4
.L_143:
        /*0078*/ 	.byte	0x04, 0x17
        /*007a*/ 	.short	(.L_145 - .L_144)
.L_144:
        /*007c*/ 	.word	0x00000000
        /*0080*/ 	.short	0x0004
        /*0082*/ 	.short	0x0010
        /*0084*/ 	.byte	0x00, 0xf0, 0x11, 0x00


	//----- nvinfo : EIATTR_KPARAM_INFO
	.align		4
.L_145:
        /*0088*/ 	.byte	0x04, 0x17
        /*008a*/ 	.short	(.L_147 - .L_146)
.L_146:
        /*008c*/ 	.word	0x00000000
        /*0090*/ 	.short	0x0003
        /*0092*/ 	.short	0x000c
        /*0094*/ 	.byte	0x00, 0xf0, 0x11, 0x00


	//----- nvinfo : EIATTR_KPARAM_INFO
	.align		4
.L_147:
        /*0098*/ 	.byte	0x04, 0x17
        /*009a*/ 	.short	(.L_149 - .L_148)
.L_148:
        /*009c*/ 	.word	0x00000000
        /*00a0*/ 	.short	0x0002
        /*00a2*/ 	.short	0x0008
        /*00a4*/ 	.byte	0x00, 0xf0, 0x11, 0x00


	//----- nvinfo : EIATTR_KPARAM_INFO
	.align		4
.L_149:
        /*00a8*/ 	.byte	0x04, 0x17
        /*00aa*/ 	.short	(.L_151 - .L_150)
.L_150:
        /*00ac*/ 	.word	0x00000000
        /*00b0*/ 	.short	0x0001
        /*00b2*/ 	.short	0x0004
        /*00b4*/ 	.byte	0x00, 0xf0, 0x11, 0x00


	//----- nvinfo : EIATTR_KPARAM_INFO
	.align		4
.L_151:
        /*00b8*/ 	.byte	0x04, 0x17
        /*00ba*/ 	.short	(.L_153 - .L_152)
.L_152:
        /*00bc*/ 	.word	0x00000000
        /*00c0*/ 	.short	0x0000
        /*00c2*/ 	.short	0x0000
        /*00c4*/ 	.byte	0x00, 0xf0, 0x11, 0x00


	//----- nvinfo : EIATTR_SPARSE_MMA_MASK
	.align		4
.L_153:
        /*00c8*/ 	.byte	0x03, 0x50
        /*00ca*/ 	.short	0x0000


	//----- nvinfo : EIATTR_MAXREG_COUNT
	.align		4
        /*00cc*/ 	.byte	0x03, 0x1b
        /*00ce*/ 	.short	0x00ff


	//----- nvinfo : EIATTR_MERCURY_ISA_VERSION
	.align		4
        /*00d0*/ 	.byte	0x03, 0x5f
        /*00d2*/ 	.short	0x0101


	//----- nvinfo : EIATTR_VRC_CTA_INIT_COUNT
	.align		4
        /*00d4*/ 	.byte	0x02, 0x4a
	.zero		1
	.zero		1


	//----- nvinfo : EIATTR_EXIT_INSTR_OFFSETS
	.align		4
        /*00d8*/ 	.byte	0x04, 0x1c
        /*00da*/ 	.short	(.L_155 - .L_154)


	//   ....[0]....
.L_154:
        /*00dc*/ 	.word	0x00000200


	//   ....[1]....
        /*00e0*/ 	.word	0x00000280


	//   ....[2]....
        /*00e4*/ 	.word	0x000016e0


	//----- nvinfo : EIATTR_CRS_STACK_SIZE
	.align		4
.L_155:
        /*00e8*/ 	.byte	0x04, 0x1e
        /*00ea*/ 	.short	(.L_157 - .L_156)
.L_156:
        /*00ec*/ 	.word	0x00000000


	//----- nvinfo : EIATTR_CBANK_PARAM_SIZE
	.align		4
.L_157:
        /*00f0*/ 	.byte	0x03, 0x19
        /*00f2*/ 	.short	0x0048


	//----- nvinfo : EIATTR_PARAM_CBANK
	.align		4
        /*00f4*/ 	.byte	0x04, 0x0a
        /*00f6*/ 	.short	(.L_159 - .L_158)
	.align		4
.L_158:
        /*00f8*/ 	.word	index@(.nv.constant0._Z22bev_mean_pool_kernel_tIfEviiiiiiiPKT_PKiS4_S4_PS0_)
        /*00fc*/ 	.short	0x0380
        /*00fe*/ 	.short	0x0048


	//----- nvinfo : EIATTR_SW_WAR
	.align		4
.L_159:
        /*0100*/ 	.byte	0x04, 0x36
        /*0102*/ 	.short	(.L_161 - .L_160)
.L_160:
        /*0104*/ 	.word	0x00000008
.L_161:


//--------------------- .nv.info._Z22bev_mean_pool_kernel_tI6__halfEviiiiiiiPKT_PKiS5_S5_PS1_ --------------------------
	.section	.nv.info._Z22bev_mean_pool_kernel_tI6__halfEviiiiiiiPKT_PKiS5_S5_PS1_,"",@"SHT_CUDA_INFO"
	.sectionflags	@""
	.align	4


	//----- nvinfo : EIATTR_CUDA_API_VERSION
	.align		4
        /*0000*/ 	.byte	0x04, 0x37
        /*0002*/ 	.short	(.L_163 - .L_162)
.L_162:
        /*0004*/ 	.word	0x00000082


	//----- nvinfo : EIATTR_KPARAM_INFO
	.align		4
.L_163:
        /*0008*/ 	.byte	0x04, 0x17
        /*000a*/ 	.short	(.L_165 - .L_164)
.L_164:
        /*000c*/ 	.word	0x00000000
        /*0010*/ 	.short	0x000b
        /*0012*/ 	.short	0x0040
        /*0014*/ 	.byte	0x00, 0xf5, 0x21, 0x00


	//----- nvinfo : EIATTR_KPARAM_INFO
	.align		4
.L_165:
        /*0018*/ 	.byte	0x04, 0x17
        /*001a*/ 	.short	(.L_167 - .L_166)
.L_166:
        /*001c*/ 	.word	0x00000000
        /*0020*/ 	.short	0x000a
        /*0022*/ 	.short	0x0038
        /*0024*/ 	.byte	0x00, 0xf5, 0x21, 0x00


	//----- nvinfo : EIATTR_KPARAM_INFO
	.align		4
.L_167:
        /*0028*/ 	.byte	0x04, 0x17
        /*002a*/ 	.short	(.L_169 - .L_168)
.L_168:
        /*002c*/ 	.word	0x00000000
        /*0030*/ 	.short	0x0009
        /*0032*/ 	.short	0x0030
        /*0034*/ 	.byte	0x00, 0xf5, 0x21, 0x00


	//----- nvinfo : EIATTR_KPARAM_INFO
	.align		4
.L_169:
        /*0038*/ 	.byte	0x04, 0x17
        /*003a*/ 	.short	(.L_171 - .L_170)
.L_170:
        /*003c*/ 	.word	0x00000000
        /*0040*/ 	.short	0x0008
        /*0042*/ 	.short	0x0028
        /*0044*/ 	.byte	0x00, 0xf5, 0x21, 0x00


	//----- nvinfo : EIATTR_KPARAM_INFO
	.align		4
.L_171:
        /*0048*/ 	.byte	0x04, 0x17
        /*004a*/ 	.short	(.L_173 - .L_172)
.L_172:
        /*004c*/ 	.word	0x00000000
        /*0050*/ 	.short	0x0007
        /*0052*/ 	.short	0x0020
        /*0054*/ 	.byte	0x00, 0xf5, 0x21, 0x00


	//----- nvinfo : EIATTR_KPARAM_INFO
	.align		4
.L_173:
        /*0058*/ 	.byte	0x04, 0x17
        /*005a*/ 	.short	(.L_175 - .L_174)
.L_174:
        /*005c*/ 	.word	0x00000000
        /*0060*/ 	.short	0x0006
        /*0062*/ 	.short	0x0018
        /*0064*/ 	.byte	0x00, 0xf0, 0x11, 0x00


	//----- nvinfo : EIATTR_KPARAM_INFO
	.align		4
.L_175:
        /*0068*/ 	.byte	0x04, 0x17
        /*006a*/ 	.short	(.L_177 - .L_176)
.L_176:
        /*006c*/ 	.word	0x00000000
        /*0070*/ 	.short	0x0005
        /*0072*/ 	.short	0x0014
        /*0074*/ 	.byte	0x00, 0xf0, 0x11, 0x00


	//----- nvinfo : EIATTR_KPARAM_INFO
	.align		4
.L_177:
        /*0078*/ 	.byte	0x04, 0x17
        /*007a*/ 	.short	(.L_179 - .L_178)
.L_178:
        /*007c*/ 	.word	0x00000000
        /*0080*/ 	.short	0x0004
        /*0082*/ 	.short	0x0010
        /*0084*/ 	.byte	0x00, 0xf0, 0x11, 0x00


	//----- nvinfo : EIATTR_KPARAM_INFO
	.align		4
.L_179:
        /*0088*/ 	.byte	0x04, 0x17
        /*008a*/ 	.short	(.L_181 - .L_180)
.L_180:
        /*008c*/ 	.word	0x00000000
        /*0090*/ 	.short	0x0003
        /*0092*/ 	.short	0x000c
        /*0094*/ 	.byte	0x00, 0xf0, 0x11, 0x00


	//----- nvinfo : EIATTR_KPARAM_INFO
	.align		4
.L_181:
        /*0098*/ 	.byte	0x04, 0x17
        /*009a*/ 	.short	(.L_183 - .L_182)
.L_182:
        /*009c*/ 	.word	0x00000000
        /*00a0*/ 	.short	0x0002
        /*00a2*/ 	.short	0x0008
        /*00a4*/ 	.byte	0x00, 0xf0, 0x11, 0x00


	//----- nvinfo : EIATTR_KPARAM_INFO
	.align		4
.L_183:
        /*00a8*/ 	.byte	0x04, 0x17
        /*00aa*/ 	.short	(.L_185 - .L_184)
.L_184:
        /*00ac*/ 	.word	0x00000000
        /*00b0*/ 	.short	0x0001
        /*00b2*/ 	.short	0x0004
        /*00b4*/ 	.byte	0x00, 0xf0, 0x11, 0x00


	//----- nvinfo : EIATTR_KPARAM_INFO
	.align		4
.L_185:
        /*00b8*/ 	.byte	0x04, 0x17
        /*00ba*/ 	.short	(.L_187 - .L_186)
.L_186:
        /*00bc*/ 	.word	0x00000000
        /*00c0*/ 	.short	0x0000
        /*00c2*/ 	.short	0x0000
        /*00c4*/ 	.byte	0x00, 0xf0, 0x11, 0x00


	//----- nvinfo : EIATTR_SPARSE_MMA_MASK
	.align		4
.L_187:
        /*00c8*/ 	.byte	0x03, 0x50
        /*00ca*/ 	.short	0x0000


	//----- nvinfo : EIATTR_MAXREG_COUNT
	.align		4
        /*00cc*/ 	.byte	0x03, 0x1b
        /*00ce*/ 	.short	0x00ff


	//----- nvinfo : EIATTR_MERCURY_ISA_VERSION
	.align		4
        /*00d0*/ 	.byte	0x03, 0x5f
        /*00d2*/ 	.short	0x0101


	//----- nvinfo : EIATTR_VRC_CTA_INIT_COUNT
	.align		4
        /*00d4*/ 	.byte	0x02, 0x4a
	.zero		1
	.zero		1


	//----- nvinfo : EIATTR_EXIT_INSTR_OFFSETS
	.align		4
        /*00d8*/ 	.byte	0x04, 0x1c
        /*00da*/ 	.short	(.L_189 - .L_188)


	//   ....[0]....
.L_188:
        /*00dc*/ 	.word	0x00000200


	//   ....[1]....
        /*00e0*/ 	.word	0x00000280


	//   ....[2]....
        /*00e4*/ 	.word	0x000018b0


	//----- nvinfo : EIATTR_CRS_STACK_SIZE
	.align		4
.L_189:
        /*00e8*/ 	.byte	0x04, 0x1e
        /*00ea*/ 	.short	(.L_191 - .L_190)
.L_190:
        /*00ec*/ 	.word	0x00000000


	//----- nvinfo : EIATTR_CBANK_PARAM_SIZE
	.align		4
.L_191:
        /*00f0*/ 	.byte	0x03, 0x19
        /*00f2*/ 	.short	0x0048


	//----- nvinfo : EIATTR_PARAM_CBANK
	.align		4
        /*00f4*/ 	.byte	0x04, 0x0a
        /*00f6*/ 	.short	(.L_193 - .L_192)
	.align		4
.L_192:
        /*00f8*/ 	.word	index@(.nv.constant0._Z22bev_mean_pool_kernel_tI6__halfEviiiiiiiPKT_PKiS5_S5_PS1_)
        /*00fc*/ 	.short	0x0380
        /*00fe*/ 	.short	0x0048


	//----- nvinfo : EIATTR_SW_WAR
	.align		4
.L_193:
        /*0100*/ 	.byte	0x04, 0x36
        /*0102*/ 	.short	(.L_195 - .L_194)
.L_194:
        /*0104*/ 	.word	0x00000008
.L_195:


//--------------------- .nv.info._Z25bev_mean_pool_grad_kerneliiiiiiiPKfPKiS2_S2_Pf --------------------------
	.section	.nv.info._Z25bev_mean_pool_grad_kerneliiiiiiiPKfPKiS2_S2_Pf,"",@"SHT_CUDA_INFO"
	.sectionflags	@""
	.align	4


	//----- nvinfo : EIATTR_CUDA_API_VERSION
	.align		4
        /*0000*/ 	.byte	0x04, 0x37
        /*0002*/ 	.short	(.L_197 - .L_196)
.L_196:
        /*0004*/ 	.word	0x00000082


	//----- nvinfo : EIATTR_KPARAM_INFO
	.align		4
.L_197:
        /*0008*/ 	.byte	0x04, 0x17
        /*000a*/ 	.short	(.L_199 - .L_198)
.L_198:
        /*000c*/ 	.word	0x00000000
        /*0010*/ 	.short	0x000b
        /*0012*/ 	.short	0x0040
        /*0014*/ 	.byte	0x00, 0xf5, 0x21, 0x00


	//----- nvinfo : EIATTR_KPARAM_INFO
	.align		4
.L_199:
        /*0018*/ 	.byte	0x04, 0x17
        /*001a*/ 	.short	(.L_201 - .L_200)
.L_200:
        /*001c*/ 	.word	0x00000000
        /*0020*/ 	.short	0x000a
        /*0022*/ 	.short	0x0038
        /*0024*/ 	.byte	0x00, 0xf5, 0x21, 0x00


	//----- nvinfo : EIATTR_KPARAM_INFO
	.align		4
.L_201:
        /*0028*/ 	.byte	0x04, 0x17
        /*002a*/ 	.short	(.L_203 - .L_202)
.L_202:
        /*002c*/ 	.word	0x00000000
        /*0030*/ 	.short	0x0009
        /*0032*/ 	.short	0x0030
        /*0034*/ 	.byte	0x00, 0xf5, 0x21, 0x00


	//----- nvinfo : EIATTR_KPARAM_INFO
	.align		4
.L_203:
        /*0038*/ 	.byte	0x04, 0x17
        /*003a*/ 	.short	(.L_205 - .L_204)
.L_204:
        /*003c*/ 	.word	0x00000000
        /*0040*/ 	.short	0x0008
        /*0042*/ 	.short	0x0028
        /*0044*/ 	.byte	0x00, 0xf5, 0x21, 0x00


	//----- nvinfo : EIATTR_KPARAM_INFO
	.align		4
.L_205:
        /*0048*/ 	.byte	0x04, 0x17
        /*004a*/ 	.short	(.L_207 - .L_206)
.L_206:
        /*004c*/ 	.word	0x00000000
        /*0050*/ 	.short	0x0007
        /*0052*/ 	.short	0x0020
        /*0054*/ 	.byte	0x00, 0xf5, 0x21, 0x00


	//----- nvinfo : EIATTR_KPARAM_INFO
	.align		4
.L_207:
        /*0058*/ 	.byte	0x04, 0x17
        /*005a*/ 	.short	(.L_209 - .L_208)
.L_208:
        /*005c*/ 	.word	0x00000000
        /*0060*/ 	.short	0x0006
        /*0062*/ 	.short	0x0018
        /*0064*/ 	.byte	0x00, 0xf0, 0x11, 0x00


	//----- nvinfo : EIATTR_KPARAM_INFO
	.align		4
.L_209:
        /*0068*/ 	.byte	0x04, 0x17
        /*006a*/ 	.short	(.L_211 - .L_210)
.L_210:
        /*006c*/ 	.word	0x00000000
        /*0070*/ 	.short	0x0005
        /*0072*/ 	.short	0x0014
        /*0074*/ 	.byte	0x00, 0xf0, 0x11, 0x00


	//----- nvinfo : EIATTR_KPARAM_INFO
	.align		4
.L_211:
        /*0078*/ 	.byte	0x04, 0x17
        /*007a*/ 	.short	(.L_213 - .L_212)
.L_212:
        /*007c*/ 	.word	0x00000000
        /*0080*/ 	.short	0x0004
        /*0082*/ 	.short	0x0010
        /*0084*/ 	.byte	0x00, 0xf0, 0x11, 0x00


	//----- nvinfo : EIATTR_KPARAM_INFO
	.align		4
.L_213:
        /*0088*/ 	.byte	0x04, 0x17
        /*008a*/ 	.short	(.L_215 - .L_214)
.L_214:
        /*008c*/ 	.word	0x00000000
        /*0090*/ 	.short	0x0003
        /*0092*/ 	.short	0x000c
        /*0094*/ 	.byte	0x00, 0xf0, 0x11, 0x00


	//----- nvinfo : EIATTR_KPARAM_INFO
	.align		4
.L_215:
        /*0098*/ 	.byte	0x04, 0x17
        /*009a*/ 	.short	(.L_217 - .L_216)
.L_216:
        /*009c*/ 	.word	0x00000000
        /*00a0*/ 	.short	0x0002
        /*00a2*/ 	.short	0x0008
        /*00a4*/ 	.byte	0x00, 0xf0, 0x11, 0x00


	//----- nvinfo : EIATTR_KPARAM_INFO
	.align		4
.L_217:
        /*00a8*/ 	.byte	0x04, 0x17
        /*00aa*/ 	.short	(.L_219 - .L_218)
.L_218:
        /*00ac*/ 	.word	0x00000000
        /*00b0*/ 	.short	0x0001
        /*00b2*/ 	.short	0x0004
        /*00b4*/ 	.byte	0x00, 0xf0, 0x11, 0x00


	//----- nvinfo : EIATTR_KPARAM_INFO
	.align		4
.L_219:
        /*00b8*/ 	.byte	0x04, 0x17
        /*00ba*/ 	.short	(.L_221 - .L_220)
.L_220:
        /*00bc*/ 	.word	0x00000000
        /*00c0*/ 	.short	0x0000
        /*00c2*/ 	.short	0x0000
        /*00c4*/ 	.byte	0x00, 0xf0, 0x11, 0x00


	//----- nvinfo : EIATTR_SPARSE_MMA_MASK
	.align		4
.L_221:
        /*00c8*/ 	.byte	0x03, 0x50
        /*00ca*/ 	.short	0x0000


	//----- nvinfo : EIATTR_MAXREG_COUNT
	.align		4
        /*00cc*/ 	.byte	0x03, 0x1b
        /*00ce*/ 	.short	0x00ff


	//----- nvinfo : EIATTR_MERCURY_ISA_VERSION
	.align		4
        /*00d0*/ 	.byte	0x03, 0x5f
        /*00d2*/ 	.short	0x0101


	//----- nvinfo : EIATTR_VRC_CTA_INIT_COUNT
	.align		4
        /*00d4*/ 	.byte	0x02, 0x4a
	.zero		1
	.zero		1


	//----- nvinfo : EIATTR_EXIT_INSTR_OFFSETS
	.align		4
        /*00d8*/ 	.byte	0x04, 0x1c
        /*00da*/ 	.short	(.L_223 - .L_222)


	//   ....[0]....
.L_222:
        /*00dc*/ 	.word	0x00000200


	//   ....[1]....
        /*00e0*/ 	.word	0x00000280


	//   ....[2]....
        /*00e4*/ 	.word	0x000004f0


	//   ....[3]....
        /*00e8*/ 	.word	0x00000a90


	//   ....[4]....
        /*00ec*/ 	.word	0x00000cb0


	//   ....[5]....
        /*00f0*/ 	.word	0x00000e10


	//   ....[6]....
        /*00f4*/ 	.word	0x00000ea0


	//----- nvinfo : EIATTR_CRS_STACK_SIZE
	.align		4
.L_223:
        /*00f8*/ 	.byte	0x04, 0x1e
        /*00fa*/ 	.short	(.L_225 - .L_224)
.L_224:
        /*00fc*/ 	.word	0x00000000


	//----- nvinfo : EIATTR_CBANK_PARAM_SIZE
	.align		4
.L_225:
        /*0100*/ 	.byte	0x03, 0x19
        /*0102*/ 	.short	0x0048


	//----- nvinfo : EIATTR_PARAM_CBANK
	.align		4
        /*0104*/ 	.byte	0x04, 0x0a
        /*0106*/ 	.short	(.L_227 - .L_226)
	.align		4
.L_226:
        /*0108*/ 	.word	index@(.nv.constant0._Z25bev_mean_pool_grad_kerneliiiiiiiPKfPKiS2_S2_Pf)
        /*010c*/ 	.short	0x0380
        /*010e*/ 	.short	0x0048


	//----- nvinfo : EIATTR_SW_WAR
	.align		4
.L_227:
        /*0110*/ 	.byte	0x04, 0x36
        /*0112*/ 	.short	(.L_229 - .L_228)
.L_228:
        /*0114*/ 	.word	0x00000008
.L_229:


//--------------------- .nv.info._Z20bev_mean_pool_kerneliiiiiiiPKfPKiS2_S2_Pf --------------------------
	.section	.nv.info._Z20bev_mean_pool_kerneliiiiiiiPKfPKiS2_S2_Pf,"",@"SHT_CUDA_INFO"
	.sectionflags	@""
	.align	4


	//----- nvinfo : EIATTR_CUDA_API_VERSION
	.align		4
        /*0000*/ 	.byte	0x04, 0x37
        /*0002*/ 	.short	(.L_231 - .L_230)
.L_230:
        /*0004*/ 	.word	0x00000082


	//----- nvinfo : EIATTR_KPARAM_INFO
	.align		4
.L_231:
        /*0008*/ 	.byte	0x04, 0x17
        /*000a*/ 	.short	(.L_233 - .L_232)
.L_232:
        /*000c*/ 	.word	0x00000000
        /*0010*/ 	.short	0x000b
        /*0012*/ 	.short	0x0040
        /*0014*/ 	.byte	0x00, 0xf5, 0x21, 0x00


	//----- nvinfo : EIATTR_KPARAM_INFO
	.align		4
.L_233:
        /*0018*/ 	.byte	0x04, 0x17
        /*001a*/ 	.short	(.L_235 - .L_234)
.L_234:
        /*001c*/ 	.word	0x00000000
        /*0020*/ 	.short	0x000a
        /*0022*/ 	.short	0x0038
        /*0024*/ 	.byte	0x00, 0xf5, 0x21, 0x00


	//----- nvinfo : EIATTR_KPARAM_INFO
	.align		4
.L_235:
        /*0028*/ 	.byte	0x04, 0x17
        /*002a*/ 	.short	(.L_237 - .L_236)
.L_236:
        /*002c*/ 	.word	0x00000000
        /*0030*/ 	.short	0x0009
        /*0032*/ 	.short	0x0030
        /*0034*/ 	.byte	0x00, 0xf5, 0x21, 0x00


	//----- nvinfo : EIATTR_KPARAM_INFO
	.align		4
.L_237:
        /*0038*/ 	.byte	0x04, 0x17
        /*003a*/ 	.short	(.L_239 - .L_238)
.L_238:
        /*003c*/ 	.word	0x00000000
        /*0040*/ 	.short	0x0008
        /*0042*/ 	.short	0x0028
        /*0044*/ 	.byte	0x00, 0xf5, 0x21, 0x00


	//----- nvinfo : EIATTR_KPARAM_INFO
	.align		4
.L_239:
        /*0048*/ 	.byte	0x04, 0x17
        /*004a*/ 	.short	(.L_241 - .L_240)
.L_240:
        /*004c*/ 	.word	0x00000000
        /*0050*/ 	.short	0x0007
        /*0052*/ 	.short	0x0020
        /*0054*/ 	.byte	0x00, 0xf5, 0x21, 0x00


	//----- nvinfo : EIATTR_KPARAM_INFO
	.align		4
.L_241:
        /*0058*/ 	.byte	0x04, 0x17
        /*005a*/ 	.short	(.L_243 - .L_242)
.L_242:
        /*005c*/ 	.word	0x00000000
        /*0060*/ 	.short	0x0006
        /*0062*/ 	.short	0x0018
        /*0064*/ 	.byte	0x00, 0xf0, 0x11, 0x00


	//----- nvinfo : EIATTR_KPARAM_INFO
	.align		4
.L_243:
        /*0068*/ 	.byte	0x04, 0x17
        /*006a*/ 	.short	(.L_245 - .L_244)
.L_244:
        /*006c*/ 	.word	0x00000000
        /*0070*/ 	.short	0x0005
        /*0072*/ 	.short	0x0014
        /*0074*/ 	.byte	0x00, 0xf0, 0x11, 0x00


	//----- nvinfo : EIATTR_KPARAM_INFO
	.align		4
.L_245:
        /*0078*/ 	.byte	0x04, 0x17
        /*007a*/ 	.short	(.L_247 - .L_246)
.L_246:
        /*007c*/ 	.word	0x00000000
        /*0080*/ 	.short	0x0004
        /*0082*/ 	.short	0x0010
        /*0084*/ 	.byte	0x00, 0xf0, 0x11, 0x00


	//----- nvinfo : EIATTR_KPARAM_INFO
	.align		4
.L_247:
        /*0088*/ 	.byte	0x04, 0x17
        /*008a*/ 	.short	(.L_249 - .L_248)
.L_248:
        /*008c*/ 	.word	0x00000000
        /*0090*/ 	.short	0x0003
        /*0092*/ 	.short	0x000c
        /*0094*/ 	.byte	0x00, 0xf0, 0x11, 0x00


	//----- nvinfo : EIATTR_KPARAM_INFO
	.align		4
.L_249:
        /*0098*/ 	.byte	0x04, 0x17
        /*009a*/ 	.short	(.L_251 - .L_250)
.L_250:
        /*009c*/ 	.word	0x00000000
        /*00a0*/ 	.short	0x0002
        /*00a2*/ 	.short	0x0008
        /*00a4*/ 	.byte	0x00, 0xf0, 0x11, 0x00


	//----- nvinfo : EIATTR_KPARAM_INFO
	.align		4
.L_251:
        /*00a8*/ 	.byte	0x04, 0x17
        /*00aa*/ 	.short	(.L_253 - .L_252)
.L_252:
        /*00ac*/ 	.word	0x00000000
        /*00b0*/ 	.short	0x0001
        /*00b2*/ 	.short	0x0004
        /*00b4*/ 	.byte	0x00, 0xf0, 0x11, 0x00


	//----- nvinfo : EIATTR_KPARAM_INFO
	.align		4
.L_253:
        /*00b8*/ 	.byte	0x04, 0x17
        /*00ba*/ 	.short	(.L_255 - .L_254)
.L_254:
        /*00bc*/ 	.word	0x00000000
        /*00c0*/ 	.short	0x0000
        /*00c2*/ 	.short	0x0000
        /*00c4*/ 	.byte	0x00, 0xf0, 0x11, 0x00


	//----- nvinfo : EIATTR_SPARSE_MMA_MASK
	.align		4
.L_255:
        /*00c8*/ 	.byte	0x03, 0x50
        /*00ca*/ 	.short	0x0000


	//----- nvinfo : EIATTR_MAXREG_COUNT
	.align		4
        /*00cc*/ 	.byte	0x03, 0x1b
        /*00ce*/ 	.short	0x00ff


	//----- nvinfo : EIATTR_MERCURY_ISA_VERSION
	.align		4
        /*00d0*/ 	.byte	0x03, 0x5f
        /*00d2*/ 	.short	0x0101


	//----- nvinfo : EIATTR_VRC_CTA_INIT_COUNT
	.align		4
        /*00d4*/ 	.byte	0x02, 0x4a
	.zero		1
	.zero		1


	//----- nvinfo : EIATTR_EXIT_INSTR_OFFSETS
	.align		4
        /*00d8*/ 	.byte	0x04, 0x1c
        /*00da*/ 	.short	(.L_257 - .L_256)


	//   ....[0]....
.L_256:
        /*00dc*/ 	.word	0x00000200


	//   ....[1]....
        /*00e0*/ 	.word	0x00000280


	//   ....[2]....
        /*00e4*/ 	.word	0x000016e0


	//----- nvinfo : EIATTR_CRS_STACK_SIZE
	.align		4
.L_257:
        /*00e8*/ 	.byte	0x04, 0x1e
        /*00ea*/ 	.short	(.L_259 - .L_258)
.L_258:
        /*00ec*/ 	.word	0x00000000


	//----- nvinfo : EIATTR_CBANK_PARAM_SIZE
	.align		4
.L_259:
        /*00f0*/ 	.byte	0x03, 0x19
        /*00f2*/ 	.short	0x0048


	//----- nvinfo : EIATTR_PARAM_CBANK
	.align		4
        /*00f4*/ 	.byte	0x04, 0x0a
        /*00f6*/ 	.short	(.L_261 - .L_260)
	.align		4
.L_260:
        /*00f8*/ 	.word	index@(.nv.constant0._Z20bev_mean_pool_kerneliiiiiiiPKfPKiS2_S2_Pf)
        /*00fc*/ 	.short	0x0380
        /*00fe*/ 	.short	0x0048


	//----- nvinfo : EIATTR_SW_WAR
	.align		4
.L_261:
        /*0100*/ 	.byte	0x04, 0x36
        /*0102*/ 	.short	(.L_263 - .L_262)
.L_262:
        /*0104*/ 	.word	0x00000008
.L_263:


//--------------------- .nv.info._Z20bev_pool_grad_kerneliiiiiiiPKfPKiS2_S2_Pf --------------------------
	.section	.nv.info._Z20bev_pool_grad_kerneliiiiiiiPKfPKiS2_S2_Pf,"",@"SHT_CUDA_INFO"
	.sectionflags	@""
	.align	4


	//----- nvinfo : EIATTR_CUDA_API_VERSION
	.align		4
        /*0000*/ 	.byte	0x04, 0x37
        /*0002*/ 	.short	(.L_265 - .L_264)
.L_264:
        /*0004*/ 	.word	0x00000082


	//----- nvinfo : EIATTR_KPARAM_INFO
	.align		4
.L_265:
        /*0008*/ 	.byte	0x04, 0x17
        /*000a*/ 	.short	(.L_267 - .L_266)
.L_266:
        /*000c*/ 	.word	0x00000000
        /*0010*/ 	.short	0x000b
        /*0012*/ 	.short	0x0040
        /*0014*/ 	.byte	0x00, 0xf5, 0x21, 0x00


	//----- nvinfo : EIATTR_KPARAM_INFO
	.align		4
.L_267:
        /*0018*/ 	.byte	0x04, 0x17
        /*001a*/ 	.short	(.L_269 - .L_268)
.L_268:
        /*001c*/ 	.word	0x00000000
        /*0020*/ 	.short	0x000a
        /*0022*/ 	.short	0x0038
        /*0024*/ 	.byte	0x00, 0xf5, 0x21, 0x00


	//----- nvinfo : EIATTR_KPARAM_INFO
	.align		4
.L_269:
        /*0028*/ 	.byte	0x04, 0x17
        /*002a*/ 	.short	(.L_271 - .L_270)
.L_270:
        /*002c*/ 	.word	0x00000000
        /*0030*/ 	.short	0x0009
        /*0032*/ 	.short	0x0030
        /*0034*/ 	.byte	0x00, 0xf5, 0x21, 0x00


	//----- nvinfo : EIATTR_KPARAM_INFO
	.align		4
.L_271:
        /*0038*/ 	.byte	0x04, 0x17
        /*003a*/ 	.short	(.L_273 - .L_272)
.L_272:
        /*003c*/ 	.word	0x00000000
        /*0040*/ 	.short	0x0008
        /*0042*/ 	.short	0x0028
        /*0044*/ 	.byte	0x00, 0xf5, 0x21, 0x00


	//----- nvinfo : EIATTR_KPARAM_INFO
	.align		4
.L_273:
        /*0048*/ 	.byte	0x04, 0x17
        /*004a*/ 	.short	(.L_275 - .L_274)
.L_274:
        /*004c*/ 	.word	0x00000000
        /*0050*/ 	.short	0x0007
        /*0052*/ 	.short	0x0020
        /*0054*/ 	.byte	0x00, 0xf5, 0x21, 0x00


	//----- nvinfo : EIATTR_KPARAM_INFO
	.align		4
.L_275:
        /*0058*/ 	.byte	0x04, 0x17
        /*005a*/ 	.short	(.L_277 - .L_276)
.L_276:
        /*005c*/ 	.word	0x00000000
        /*0060*/ 	.short	0x0006
        /*0062*/ 	.short	0x0018
        /*0064*/ 	.byte	0x00, 0xf0, 0x11, 0x00


	//----- nvinfo : EIATTR_KPARAM_INFO
	.align		4
.L_277:
        /*0068*/ 	.byte	0x04, 0x17
        /*006a*/ 	.short	(.L_279 - .L_278)
.L_278:
        /*006c*/ 	.word	0x00000000
        /*0070*/ 	.short	0x0005
        /*0072*/ 	.short	0x0014
        /*0074*/ 	.byte	0x00, 0xf0, 0x11, 0x00


	//----- nvinfo : EIATTR_KPARAM_INFO
	.align		4
.L_279:
        /*0078*/ 	.byte	0x04, 0x17
        /*007a*/ 	.short	(.L_281 - .L_280)
.L_280:
        /*007c*/ 	.word	0x00000000
        /*0080*/ 	.short	0x0004
        /*0082*/ 	.short	0x0010
        /*0084*/ 	.byte	0x00, 0xf0, 0x11, 0x00


	//----- nvinfo : EIATTR_KPARAM_INFO
	.align		4
.L_281:
        /*0088*/ 	.byte	0x04, 0x17
        /*008a*/ 	.short	(.L_283 - .L_282)
.L_282:
        /*008c*/ 	.word	0x00000000
        /*0090*/ 	.short	0x0003
        /*0092*/ 	.short	0x000c
        /*0094*/ 	.byte	0x00, 0xf0, 0x11, 0x00


	//----- nvinfo : EIATTR_KPARAM_INFO
	.align		4
.L_283:
        /*0098*/ 	.byte	0x04, 0x17
        /*009a*/ 	.short	(.L_285 - .L_284)
.L_284:
        /*009c*/ 	.word	0x00000000
        /*00a0*/ 	.short	0x0002
        /*00a2*/ 	.short	0x0008
        /*00a4*/ 	.byte	0x00, 0xf0, 0x11, 0x00


	//----- nvinfo : EIATTR_KPARAM_INFO
	.align		4
.L_285:
        /*00a8*/ 	.byte	0x04, 0x17
        /*00aa*/ 	.short	(.L_287 - .L_286)
.L_286:
        /*00ac*/ 	.word	0x00000000
        /*00b0*/ 	.short	0x0001
        /*00b2*/ 	.short	0x0004
        /*00b4*/ 	.byte	0x00, 0xf0, 0x11, 0x00


	//----- nvinfo : EIATTR_KPARAM_INFO
	.align		4
.L_287:
        /*00b8*/ 	.byte	0x04, 0x17
        /*00ba*/ 	.short	(.L_289 - .L_288)
.L_288:
        /*00bc*/ 	.word	0x00000000
        /*00c0*/ 	.short	0x0000
        /*00c2*/ 	.short	0x0000
        /*00c4*/ 	.byte	0x00, 0xf0, 0x11, 0x00


	//----- nvinfo : EIATTR_SPARSE_MMA_MASK
	.align		4
.L_289:
        /*00c8*/ 	.byte	0x03, 0x50
        /*00ca*/ 	.short	0x0000


	//----- nvinfo : EIATTR_MAXREG_COUNT
	.align		4
        /*00cc*/ 	.byte	0x03, 0x1b
        /*00ce*/ 	.short	0x00ff


	//----- nvinfo : EIATTR_MERCURY_ISA_VERSION
	.align		4
        /*00d0*/ 	.byte	0x03, 0x5f
        /*00d2*/ 	.short	0x0101


	//----- nvinfo : EIATTR_VRC_CTA_INIT_COUNT
	.align		4
        /*00d4*/ 	.byte	0x02, 0x4a
	.zero		1
	.zero		1


	//----- nvinfo : EIATTR_EXIT_INSTR_OFFSETS
	.align		4
        /*00d8*/ 	.byte	0x04, 0x1c
        /*00da*/ 	.short	(.L_291 - .L_290)


	//   ....[0]....
.L_290:
        /*00dc*/ 	.word	0x00000200


	//   ....[1]....
        /*00e0*/ 	.word	0x000004d0


	//   ....[2]....
        /*00e4*/ 	.word	0x00000990


	//   ....[3]....
        /*00e8*/ 	.word	0x00000ba0


	//   ....[4]....
        /*00ec*/ 	.word	0x00000cf0


	//   ....[5]....
        /*00f0*/ 	.word	0x00000d70


	//----- nvinfo : EIATTR_CRS_STACK_SIZE
	.align		4
.L_291:
        /*00f4*/ 	.byte	0x04, 0x1e
        /*00f6*/ 	.short	(.L_293 - .L_292)
.L_292:
        /*00f8*/ 	.word	0x00000000


	//----- nvinfo : EIATTR_CBANK_PARAM_SIZE
	.align		4
.L_293:
        /*00fc*/ 	.byte	0x03, 0x19
        /*00fe*/ 	.short	0x0048


	//----- nvinfo : EIATTR_PARAM_CBANK
	.align		4
        /*0100*/ 	.byte	0x04, 0x0a
        /*0102*/ 	.short	(.L_295 - .L_294)
	.align		4
.L_294:
        /*0104*/ 	.word	index@(.nv.constant0._Z20bev_pool_grad_kerneliiiiiiiPKfPKiS2_S2_Pf)
        /*0108*/ 	.short	0x0380
        /*010a*/ 	.short	0x0048


	//----- nvinfo : EIATTR_SW_WAR
	.align		4
.L_295:
        /*010c*/ 	.byte	0x04, 0x36
        /*010e*/ 	.short	(.L_297 - .L_296)
.L_296:
        /*0110*/ 	.word	0x00000008
.L_297:


//--------------------- .nv.info._Z15bev_pool_kerneliiiiiiiPKfPKiS2_S2_Pf --------------------------
	.section	.nv.info._Z15bev_pool_kerneliiiiiiiPKfPKiS2_S2_Pf,"",@"SHT_CUDA_INFO"
	.sectionflags	@""
	.align	4


	//----- nvinfo : EIATTR_CUDA_API_VERSION
	.align		4
        /*0000*/ 	.byte	0x04, 0x37
        /*0002*/ 	.short	(.L_299 - .L_298)
.L_298:
        /*0004*/ 	.word	0x00000082


	//----- nvinfo : EIATTR_KPARAM_INFO
	.align		4
.L_299:
        /*0008*/ 	.byte	0x04, 0x17
        /*000a*/ 	.short	(.L_301 - .L_300)
.L_300:
        /*000c*/ 	.word	0x00000000
        /*0010*/ 	.short	0x000b
        /*0012*/ 	.short	0x0040
        /*0014*/ 	.byte	0x00, 0xf5, 0x21, 0x00


	//----- nvinfo : EIATTR_KPARAM_INFO
	.align		4
.L_301:
        /*0018*/ 	.byte	0x04, 0x17
        /*001a*/ 	.short	(.L_303 - .L_302)
.L_302:
        /*001c*/ 	.word	0x00000000
        /*0020*/ 	.short	0x000a
        /*0022*/ 	.short	0x0038
        /*0024*/ 	.byte	0x00, 0xf5, 0x21, 0x00


	//----- nvinfo : EIATTR_KPARAM_INFO
	.align		4
.L_303:
        /*0028*/ 	.byte	0x04, 0x17
        /*002a*/ 	.short	(.L_305 - .L_304)
.L_304:
        /*002c*/ 	.word	0x00000000
        /*0030*/ 	.short	0x0009
        /*0032*/ 	.short	0x0030
        /*0034*/ 	.byte	0x00, 0xf5, 0x21, 0x00


	//----- nvinfo : EIATTR_KPARAM_INFO
	.align		4
.L_305:
        /*0038*/ 	.byte	0x04, 0x17
        /*003a*/ 	.short	(.L_307 - .L_306)
.L_306:
        /*003c*/ 	.word	0x00000000
        /*0040*/ 	.short	0x0008
        /*0042*/ 	.short	0x0028
        /*0044*/ 	.byte	0x00, 0xf5, 0x21, 0x00


	//----- nvinfo : EIATTR_KPARAM_INFO
	.align		4
.L_307:
        /*0048*/ 	.byte	0x04, 0x17
        /*004a*/ 	.short	(.L_309 - .L_308)
.L_308:
        /*004c*/ 	.word	0x00000000
        /*0050*/ 	.short	0x0007
        /*0052*/ 	.short	0x0020
        /*0054*/ 	.byte	0x00, 0xf5, 0x21, 0x00


	//----- nvinfo : EIATTR_KPARAM_INFO
	.align		4
.L_309:
        /*0058*/ 	.byte	0x04, 0x17
        /*005a*/ 	.short	(.L_311 - .L_310)
.L_310:
        /*005c*/ 	.word	0x00000000
        /*0060*/ 	.short	0x0006
        /*0062*/ 	.short	0x0018
        /*0064*/ 	.byte	0x00, 0xf0, 0x11, 0x00


	//----- nvinfo : EIATTR_KPARAM_INFO
	.align		4
.L_311:
        /*0068*/ 	.byte	0x04, 0x17
        /*006a*/ 	.short	(.L_313 - .L_312)
.L_312:
        /*006c*/ 	.word	0x00000000
        /*0070*/ 	.short	0x0005
        /*0072*/ 	.short	0x0014
        /*0074*/ 	.byte	0x00, 0xf0, 0x11, 0x00


	//----- nvinfo : EIATTR_KPARAM_INFO
	.align		4
.L_313:
        /*0078*/ 	.byte	0x04, 0x17
        /*007a*/ 	.short	(.L_315 - .L_314)
.L_314:
        /*007c*/ 	.word	0x00000000
        /*0080*/ 	.short	0x0004
        /*0082*/ 	.short	0x0010
        /*0084*/ 	.byte	0x00, 0xf0, 0x11, 0x00


	//----- nvinfo : EIATTR_KPARAM_INFO
	.align		4
.L_315:
        /*0088*/ 	.byte	0x04, 0x17
        /*008a*/ 	.short	(.L_317 - .L_316)
.L_316:
        /*008c*/ 	.word	0x00000000
        /*0090*/ 	.short	0x0003
        /*0092*/ 	.short	0x000c
        /*0094*/ 	.byte	0x00, 0xf0, 0x11, 0x00


	//----- nvinfo : EIATTR_KPARAM_INFO
	.align		4
.L_317:
        /*0098*/ 	.byte	0x04, 0x17
        /*009a*/ 	.short	(.L_319 - .L_318)
.L_318:
        /*009c*/ 	.word	0x00000000
        /*00a0*/ 	.short	0x0002
        /*00a2*/ 	.short	0x0008
        /*00a4*/ 	.byte	0x00, 0xf0, 0x11, 0x00


	//----- nvinfo : EIATTR_KPARAM_INFO
	.align		4
.L_319:
        /*00a8*/ 	.byte	0x04, 0x17
        /*00aa*/ 	.short	(.L_321 - .L_320)
.L_320:
        /*00ac*/ 	.word	0x00000000
        /*00b0*/ 	.short	0x0001
        /*00b2*/ 	.short	0x0004
        /*00b4*/ 	.byte	0x00, 0xf0, 0x11, 0x00


	//----- nvinfo : EIATTR_KPARAM_INFO
	.align		4
.L_321:
        /*00b8*/ 	.byte	0x04, 0x17
        /*00ba*/ 	.short	(.L_323 - .L_322)
.L_322:
        /*00bc*/ 	.word	0x00000000
        /*00c0*/ 	.short	0x0000
        /*00c2*/ 	.short	0x0000
        /*00c4*/ 	.byte	0x00, 0xf0, 0x11, 0x00


	//----- nvinfo : EIATTR_SPARSE_MMA_MASK
	.align		4
.L_323:
        /*00c8*/ 	.byte	0x03, 0x50
        /*00ca*/ 	.short	0x0000


	//----- nvinfo : EIATTR_MAXREG_COUNT
	.align		4
        /*00cc*/ 	.byte	0x03, 0x1b
        /*00ce*/ 	.short	0x00ff


	//----- nvinfo : EIATTR_MERCURY_ISA_VERSION
	.align		4
        /*00d0*/ 	.byte	0x03, 0x5f
        /*00d2*/ 	.short	0x0101


	//----- nvinfo : EIATTR_VRC_CTA_INIT_COUNT
	.align		4
        /*00d4*/ 	.byte	0x02, 0x4a
	.zero		1
	.zero		1


	//----- nvinfo : EIATTR_EXIT_INSTR_OFFSETS
	.align		4
        /*00d8*/ 	.byte	0x04, 0x1c
        /*00da*/ 	.short	(.L_325 - .L_324)


	//   ....[0]....
.L_324:
        /*00dc*/ 	.word	0x00000200


	//   ....[1]....
        /*00e0*/ 	.word	0x000015d0


	//----- nvinfo : EIATTR_CRS_STACK_SIZE
	.align		4
.L_325:
        /*00e4*/ 	.byte	0x04, 0x1e
        /*00e6*/ 	.short	(.L_327 - .L_326)
.L_326:
        /*00e8*/ 	.word	0x00000000


	//----- nvinfo : EIATTR_CBANK_PARAM_SIZE
	.align		4
.L_327:
        /*00ec*/ 	.byte	0x03, 0x19
        /*00ee*/ 	.short	0x0048


	//----- nvinfo : EIATTR_PARAM_CBANK
	.align		4
        /*00f0*/ 	.byte	0x04, 0x0a
        /*00f2*/ 	.short	(.L_329 - .L_328)
	.align		4
.L_328:
        /*00f4*/ 	.word	index@(.nv.constant0._Z15bev_pool_kerneliiiiiiiPKfPKiS2_S2_Pf)
        /*00f8*/ 	.short	0x0380
        /*00fa*/ 	.short	0x0048


	//----- nvinfo : EIATTR_SW_WAR
	.align		4
.L_329:
        /*00fc*/ 	.byte	0x04, 0x36
        /*00fe*/ 	.short	(.L_331 - .L_330)
.L_330:
        /*0100*/ 	.word	0x00000008
.L_331:


//--------------------- .nv.callgraph             --------------------------
	.section	.nv.callgraph,"",@"SHT_CUDA_CALLGRAPH"
	.align	4
	.sectionentsize	8
	.align		4
        /*0000*/ 	.word	0x00000000
	.align		4
        /*0004*/ 	.word	0xffffffff
	.align		4
        /*0008*/ 	.word	0x00000000
	.align		4
        /*000c*/ 	.word	0xfffffffe
	.align		4
        /*0010*/ 	.word	0x00000000
	.align		4
        /*0014*/ 	.word	0xfffffffd
	.align		4
        /*0018*/ 	.word	0x00000000
	.align		4
        /*001c*/ 	.word	0xfffffffc


//--------------------- .text._Z27bev_mean_pool_grad_kernel_tIfEviiiiiiiPKT_PKiS4_S4_PS0_ --------------------------
	.section	.text._Z27bev_mean_pool_grad_kernel_tIfEviiiiiiiPKT_PKiS4_S4_PS0_,"ax",@progbits
	.align	128
        .global         _Z27bev_mean_pool_grad_kernel_tIfEviiiiiiiPKT_PKiS4_S4_PS0_
        .type           _Z27bev_mean_pool_grad_kernel_tIfEviiiiiiiPKT_PKiS4_S4_PS0_,@function
        .size           _Z27bev_mean_pool_grad_kernel_tIfEviiiiiiiPKT_PKiS4_S4_PS0_,(.L_x_158 - _Z27bev_mean_pool_grad_kernel_tIfEviiiiiiiPKT_PKiS4_S4_PS0_)
        .other          _Z27bev_mean_pool_grad_kernel_tIfEviiiiiiiPKT_PKiS4_S4_PS0_,@"STO_CUDA_ENTRY STV_DEFAULT"
_Z27bev_mean_pool_grad_kernel_tIfEviiiiiiiPKT_PKiS4_S4_PS0_:
.text._Z27bev_mean_pool_grad_kernel_tIfEviiiiiiiPKT_PKiS4_S4_PS0_:
[----:B------:R-:W-:Y:S08]  /*0000*/  LDC R1, c[0x0][0x37c] ;  /* 0x0000df00ff017b82 */ /* 0x000ff00000000800 */
[----:B------:R-:W0:Y:S01]  /*0010*/  LDC R2, c[0x0][0x394] ;  /* 0x0000e500ff027b82 */ /* 0x000e220000000800 */
[----:B------:R-:W1:Y:S07]  /*0020*/  S2R R4, SR_TID.X ;  /* 0x0000000000047919 */ /* 0x000e6e0000002100 */
[----:B------:R-:W1:Y:S08]  /*0030*/  S2UR UR4, SR_CTAID.X ;  /* 0x00000000000479c3 */ /* 0x000e700000002500 */
[----:B------:R-:W1:Y:S01]  /*0040*/  LDC R5, c[0x0][0x360] ;  /* 0x0000d800ff057b82 */ /* 0x000e620000000800 */
[----:B0-----:R-:W-:-:S04]  /*0050*/  IABS R3, R2 ;  /* 0x0000000200037213 */ /* 0x001fc80000000000 */
[----:B------:R-:W0:Y:S01]  /*0060*/  I2F.RP R0, R3 ;  /* 0x0000000300007306 */ /* 0x000e220000209400 */
[----:B-1----:R-:W-:Y:S01]  /*0070*/  IMAD R5, R5, UR4, R4 ;  /* 0x0000000405057c24 */ /* 0x002fe2000f8e0204 */
[----:B------:R-:W1:Y:S01]  /*0080*/  LDCU UR4, c[0x0][0x398] ;  /* 0x00007300ff0477ac */ /* 0x000e620008000800 */
[----:B------:R-:W-:-:S05]  /*0090*/  LOP3.LUT R4, RZ, R2, RZ, 0x33, !PT ;  /* 0x00000002ff047212 */ /* 0x000fca00078e33ff */
[----:B0-----:R-:W0:Y:S01]  /*00a0*/  MUFU.RCP R0, R0 ;  /* 0x0000000000007308 */ /* 0x001e220000001000 */
[----:B------:R-:W-:Y:S01]  /*00b0*/  IABS R12, R5 ;  /* 0x00000005000c7213 */ /* 0x000fe20000000000 */
[----:B0-----:R-:W-:-:S06]  /*00c0*/  VIADD R6, R0, 0xffffffe ;  /* 0x0ffffffe00067836 */ /* 0x001fcc0000000000 */
[----:B------:R0:W2:Y:S02]  /*00d0*/  F2I.FTZ.U32.TRUNC.NTZ R7, R6 ;  /* 0x0000000600077305 */ /* 0x0000a4000021f000 */
[----:B0-----:R-:W-:Y:S02]  /*00e0*/  IMAD.MOV.U32 R6, RZ, RZ, RZ ;  /* 0x000000ffff067224 */ /* 0x001fe400078e00ff */
[----:B--2---:R-:W-:-:S04]  /*00f0*/  IMAD.MOV R8, RZ, RZ, -R7 ;  /* 0x000000ffff087224 */ /* 0x004fc800078e0a07 */
[----:B------:R-:W-:-:S04]  /*0100*/  IMAD R9, R8, R3, RZ ;  /* 0x0000000308097224 */ /* 0x000fc800078e02ff */
[----:B------:R-:W-:-:S06]  /*0110*/  IMAD.HI.U32 R7, R7, R9, R6 ;  /* 0x0000000907077227 */ /* 0x000fcc00078e0006 */
[----:B------:R-:W-:-:S04]  /*0120*/  IMAD.HI.U32 R7, R7, R12, RZ ;  /* 0x0000000c07077227 */ /* 0x000fc800078e00ff */
[----:B------:R-:W-:-:S04]  /*0130*/  IMAD.MOV R0, RZ, RZ, -R7 ;  /* 0x000000ffff007224 */ /* 0x000fc800078e0a07 */
[----:B------:R-:W-:Y:S01]  /*0140*/  IMAD R12, R3, R0, R12 ;  /* 0x00000000030c7224 */ /* 0x000fe200078e020c */
[----:B------:R-:W-:-:S04]  /*0150*/  LOP3.LUT R0, R5, R2, RZ, 0x3c, !PT ;  /* 0x0000000205007212 */ /* 0x000fc800078e3cff */
[----:B------:R-:W-:Y:S02]  /*0160*/  ISETP.GT.U32.AND P1, PT, R3, R12, PT ;  /* 0x0000000c0300720c */ /* 0x000fe40003f24070 */
[----:B------:R-:W-:-:S11]  /*0170*/  ISETP.GE.AND P2, PT, R0, RZ, PT ;  /* 0x000000ff0000720c */ /* 0x000fd60003f46270 */
[----:B------:R-:W-:Y:S02]  /*0180*/  @!P1 IMAD.IADD R12, R12, 0x1, -R3 ;  /* 0x000000010c0c9824 */ /* 0x000fe400078e0a03 */
[----:B------:R-:W-:-:S03]  /*0190*/  @!P1 VIADD R7, R7, 0x1 ;  /* 0x0000000107079836 */ /* 0x000fc60000000000 */
[----:B------:R-:W-:-:S13]  /*01a0*/  ISETP.GE.U32.AND P0, PT, R12, R3, PT ;  /* 0x000000030c00720c */ /* 0x000fda0003f06070 */
[----:B------:R-:W-:Y:S01]  /*01b0*/  @P0 VIADD R7, R7, 0x1 ;  /* 0x0000000107070836 */ /* 0x000fe20000000000 */
[----:B------:R-:W-:-:S03]  /*01c0*/  ISETP.NE.AND P0, PT, R2, RZ, PT ;  /* 0x000000ff0200720c */ /* 0x000fc60003f05270 */
[----:B------:R-:W-:-:S05]  /*01d0*/  @!P2 IMAD.MOV R7, RZ, RZ, -R7 ;  /* 0x000000ffff07a224 */ /* 0x000fca00078e0a07 */
[----:B------:R-:W-:-:S04]  /*01e0*/  SEL R11, R4, R7, !P0 ;  /* 0x00000007040b7207 */ /* 0x000fc80004000000 */
[----:B-1----:R-:W-:-:S13]  /*01f0*/  ISETP.GE.AND P1, PT, R11, UR4, PT ;  /* 0x000000040b007c0c */ /* 0x002fda000bf26270 */
[----:B------:R-:W-:Y:S05]  /*0200*/  @P1 EXIT ;  /* 0x000000000000194d */ /* 0x000fea0003800000 */
[----:B------:R-:W0:Y:S01]  /*0210*/  LDC.64 R6, c[0x0][0x3b8] ;  /* 0x0000ee00ff067b82 */ /* 0x000e220000000a00 */
[----:B------:R-:W1:Y:S07]  /*0220*/  LDCU.64 UR8, c[0x0][0x358] ;  /* 0x00006b00ff0877ac */ /* 0x000e6e0008000a00 */
[----:B------:R-:W2:Y:S01]  /*0230*/  LDC.64 R8, c[0x0][0x3b0] ;  /* 0x0000ec00ff087b82 */ /* 0x000ea20000000a00 */
[----:B0-----:R-:W-:-:S05]  /*0240*/  IMAD.WIDE R6, R11, 0x4, R6 ;  /* 0x000000040b067825 */ /* 0x001fca00078e0206 */
[----:B-1----:R-:W3:Y:S01]  /*0250*/  LDG.E.CONSTANT R0, desc[UR8][R6.64] ;  /* 0x0000000806007981 */ /* 0x002ee2000c1e9900 */
[----:B--2---:R-:W-:Y:S01]  /*0260*/  IMAD.WIDE R10, R11, 0x4, R8 ;  /* 0x000000040b0a7825 */ /* 0x004fe200078e0208 */
[----:B---3--:R-:W-:-:S13]  /*0270*/  ISETP.NE.AND P1, PT, R0, RZ, PT ;  /* 0x000000ff0000720c */ /* 0x008fda0003f25270 */
[----:B------:R-:W-:Y:S05]  /*0280*/  @!P1 EXIT ;  /* 0x000000000000994d */ /* 0x000fea0003800000 */
[----:B------:R-:W2:Y:S01]  /*0290*/  LDG.E.CONSTANT R7, desc[UR8][R10.64] ;  /* 0x000000080a077981 */ /* 0x000ea2000c1e9900 */
[----:B------:R-:W0:Y:S01]  /*02a0*/  LDC.64 R8, c[0x0][0x3a8] ;  /* 0x0000ea00ff087b82 */ /* 0x000e220000000a00 */
[----:B------:R-:W1:Y:S01]  /*02b0*/  LDCU.64 UR6, c[0x0][0x388] ;  /* 0x00007100ff0677ac */ /* 0x000e620008000a00 */
[----:B------:R-:W3:Y:S01]  /*02c0*/  LDCU UR4, c[0x0][0x384] ;  /* 0x00007080ff0477ac */ /* 0x000ee20008000800 */
[----:B------:R-:W-:Y:S01]  /*02d0*/  ISETP.GE.AND P2, PT, R5, RZ, PT ;  /* 0x000000ff0500720c */ /* 0x000fe20003f46270 */
[----:B--2---:R-:W-:-:S04]  /*02e0*/  IMAD.SHL.U32 R13, R7, 0x4, RZ ;  /* 0x00000004070d7824 */ /* 0x004fc800078e00ff */
[----:B0-----:R-:W-:-:S05]  /*02f0*/  IMAD.WIDE R8, R13, 0x4, R8 ;  /* 0x000000040d087825 */ /* 0x001fca00078e0208 */
[----:B------:R-:W2:Y:S04]  /*0300*/  LDG.E.CONSTANT R6, desc[UR8][R8.64+0xc] ;  /* 0x00000c0808067981 */ /* 0x000ea8000c1e9900 */
[----:B------:R-:W4:Y:S04]  /*0310*/  LDG.E.CONSTANT R13, desc[UR8][R8.64+0x8] ;  /* 0x00000808080d7981 */ /* 0x000f28000c1e9900 */
[----:B------:R-:W5:Y:S04]  /*0320*/  LDG.E.CONSTANT R14, desc[UR8][R8.64] ;  /* 0x00000008080e7981 */ /* 0x000f68000c1e9900 */
[----:B------:R0:W5:Y:S01]  /*0330*/  LDG.E.CONSTANT R15, desc[UR8][R8.64+0x4] ;  /* 0x00000408080f7981 */ /* 0x000162000c1e9900 */
[----:B-1----:R-:W-:Y:S01]  /*0340*/  UIMAD UR5, UR6, UR7, URZ ;  /* 0x00000007060572a4 */ /* 0x002fe2000f8e02ff */
[----:B------:R-:W-:Y:S01]  /*0350*/  ISETP.GT.U32.AND P1, PT, R3, R12, PT ;  /* 0x0000000c0300720c */ /* 0x000fe20003f24070 */
[----:B------:R-:W-:-:S02]  /*0360*/  IMAD.IADD R3, R12, 0x1, -R3 ;  /* 0x000000010c037824 */ /* 0x000fc400078e0a03 */
[----:B---3--:R-:W-:-:S03]  /*0370*/  UIMAD UR4, UR4, UR5, URZ ;  /* 0x00000005040472a4 */ /* 0x008fc6000f8e02ff */
[----:B------:R-:W-:Y:S01]  /*0380*/  SEL R3, R3, R12, !P1 ;  /* 0x0000000c03037207 */ /* 0x000fe20004800000 */
[C---:B0-----:R-:W-:Y:S02]  /*0390*/  IMAD R8, R2.reuse, UR5, RZ ;  /* 0x0000000502087c24 */ /* 0x041fe4000f8e02ff */
[----:B------:R-:W-:Y:S02]  /*03a0*/  IMAD R5, R2, UR4, RZ ;  /* 0x0000000402057c24 */ /* 0x000fe4000f8e02ff */
[----:B------:R-:W-:-:S03]  /*03b0*/  @!P2 IMAD.MOV R3, RZ, RZ, -R3 ;  /* 0x000000ffff03a224 */ /* 0x000fc600078e0a03 */
[----:B------:R-:W0:Y:S01]  /*03c0*/  LDCU.64 UR4, c[0x0][0x3a0] ;  /* 0x00007400ff0477ac */ /* 0x000e220008000a00 */
[----:B------:R-:W-:Y:S01]  /*03d0*/  IMAD R9, R2, UR7, RZ ;  /* 0x0000000702097c24 */ /* 0x000fe2000f8e02ff */
[----:B------:R-:W-:-:S04]  /*03e0*/  SEL R3, R4, R3, !P0 ;  /* 0x0000000304037207 */ /* 0x000fc80004000000 */
[----:B------:R-:W-:Y:S01]  /*03f0*/  SHF.R.S32.HI R4, RZ, 0x1f, R3 ;  /* 0x0000001fff047819 */ /* 0x000fe20000011403 */
[----:B--2---:R-:W-:Y:S02]  /*0400*/  IMAD R6, R6, R5, RZ ;  /* 0x0000000506067224 */ /* 0x004fe400078e02ff */
[----:B----4-:R-:W-:-:S03]  /*0410*/  IMAD R8, R13, R8, RZ ;  /* 0x000000080d087224 */ /* 0x010fc600078e02ff */
[----:B------:R-:W-:Y:S01]  /*0420*/  SHF.R.S32.HI R5, RZ, 0x1f, R6 ;  /* 0x0000001fff057819 */ /* 0x000fe20000011406 */
[----:B-----5:R-:W-:Y:S01]  /*0430*/  IMAD R9, R14, R9, RZ ;  /* 0x000000090e097224 */ /* 0x020fe200078e02ff */
[----:B------:R-:W-:Y:S02]  /*0440*/  IADD3 R6, P0, P1, R6, R8, R3 ;  /* 0x0000000806067210 */ /* 0x000fe4000791e003 */
[----:B------:R-:W-:Y:S01]  /*0450*/  SHF.R.S32.HI R8, RZ, 0x1f, R8 ;  /* 0x0000001fff087819 */ /* 0x000fe20000011408 */
[----:B------:R-:W-:-:S03]  /*0460*/  IMAD R10, R15, R2, RZ ;  /* 0x000000020f0a7224 */ /* 0x000fc600078e02ff */
[----:B------:R-:W-:Y:S02]  /*0470*/  IADD3.X R8, PT, PT, R5, R8, R4, P0, P1 ;  /* 0x0000000805087210 */ /* 0x000fe400007e2404 */
[--C-:B------:R-:W-:Y:S02]  /*0480*/  IADD3 R5, P0, P1, R10, R6, R9.reuse ;  /* 0x000000060a057210 */ /* 0x100fe4000791e009 */
[----:B------:R-:W-:Y:S02]  /*0490*/  SHF.R.S32.HI R9, RZ, 0x1f, R9 ;  /* 0x0000001fff097819 */ /* 0x000fe40000011409 */
[----:B------:R-:W-:-:S04]  /*04a0*/  SHF.R.S32.HI R10, RZ, 0x1f, R10 ;  /* 0x0000001fff0a7819 */ /* 0x000fc8000001140a */
[----:B------:R-:W-:Y:S02]  /*04b0*/  IADD3.X R10, PT, PT, R10, R8, R9, P0, P1 ;  /* 0x000000080a0a7210 */ /* 0x000fe400007e2409 */
[----:B0-----:R-:W-:-:S04]  /*04c0*/  LEA R8, P0, R5, UR4, 0x2 ;  /* 0x0000000405087c11 */ /* 0x001fc8000f8010ff */
[----:B------:R-:W-:-:S05]  /*04d0*/  LEA.HI.X R9, R5, UR5, R10, 0x2, P0 ;  /* 0x0000000505097c11 */ /* 0x000fca00080f140a */
[----:B------:R-:W2:Y:S01]  /*04e0*/  LDG.E.CONSTANT R5, desc[UR8][R8.64] ;  /* 0x0000000808057981 */ /* 0x000ea2000c1e9900 */
[----:B------:R-:W-:Y:S01]  /*04f0*/  I2FP.F32.S32 R12, R0 ;  /* 0x00000000000c7245 */ /* 0x000fe20000201400 */
[----:B------:R-:W-:Y:S01]  /*0500*/  IMAD R10, R7, R2, RZ ;  /* 0x00000002070a7224 */ /* 0x000fe200078e02ff */
[----:B------:R-:W-:Y:S02]  /*0510*/  BSSY.RECONVERGENT B0, `(.L_x_0) ;  /* 0x000000e000007945 */ /* 0x000fe40003800200 */
[----:B------:R-:W0:Y:S02]  /*0520*/  MUFU.RCP R6, R12 ;  /* 0x0000000c00067308 */ /* 0x000e240000001000 */
[----:B------:R-:W-:Y:S02]  /*0530*/  IADD3 R2, P1, PT, R10, R3, RZ ;  /* 0x000000030a027210 */ /* 0x000fe40007f3e0ff */
[----:B------:R-:W-:-:S05]  /*0540*/  SHF.R.S32.HI R3, RZ, 0x1f, R10 ;  /* 0x0000001fff037819 */ /* 0x000fca000001140a */
[----:B------:R-:W-:Y:S02]  /*0550*/  IMAD.X R3, R3, 0x1, R4, P1 ;  /* 0x0000000103037824 */ /* 0x000fe400008e0604 */
[----:B0-----:R-:W-:-:S04]  /*0560*/  FFMA R11, -R12, R6, 1 ;  /* 0x3f8000000c0b7423 */ /* 0x001fc80000000106 */
[----:B------:R-:W-:Y:S01]  /*0570*/  FFMA R6, R6, R11, R6 ;  /* 0x0000000b06067223 */ /* 0x000fe20000000006 */
[----:B--2---:R-:W0:Y:S03]  /*0580*/  FCHK P0, R5, R12 ;  /* 0x0000000c05007302 */ /* 0x004e260000000000 */
[----:B------:R-:W-:-:S04]  /*0590*/  FFMA R7, R5, R6, RZ ;  /* 0x0000000605077223 */ /* 0x000fc800000000ff */
[----:B------:R-:W-:-:S04]  /*05a0*/  FFMA R10, -R12, R7, R5 ;  /* 0x000000070c0a7223 */ /* 0x000fc80000000105 */
[----:B------:R-:W-:Y:S01]  /*05b0*/  FFMA R4, R6, R10, R7 ;  /* 0x0000000a06047223 */ /* 0x000fe20000000007 */
[----:B0-----:R-:W-:Y:S06]  /*05c0*/  @!P0 BRA `(.L_x_1) ;  /* 0x0000000000088947 */ /* 0x001fec0003800000 */
[----:B------:R-:W-:-:S07]  /*05d0*/  MOV R6, 0x5f0 ;  /* 0x000005f000067802 */ /* 0x000fce0000000f00 */
[----:B------:R-:W-:Y:S05]  /*05e0*/  CALL.REL.NOINC `($__internal_0_$__cuda_sm3x_div_rn_noftz_f32_slowpath) ;  /* 0x0000000800307944 */ /* 0x000fea0003c00000 */
.L_x_1:
[----:B------:R-:W-:Y:S05]  /*05f0*/  BSYNC.RECONVERGENT B0 ;  /* 0x0000000000007941 */ /* 0x000fea0003800200 */
.L_x_0:
[----:B------:R-:W-:-:S13]  /*0600*/  ISETP.GE.AND P0, PT, R0, 0x1, PT ;  /* 0x000000010000780c */ /* 0x000fda0003f06270 */
[----:B------:R-:W-:Y:S05]  /*0610*/  @!P0 EXIT ;  /* 0x000000000000894d */ /* 0x000fea0003800000 */
[C---:B------:R-:W-:Y:S01]  /*0620*/  ISETP.GE.U32.AND P1, PT, R0.reuse, 0x8, PT ;  /* 0x000000080000780c */ /* 0x040fe20003f26070 */
[----:B------:R-:W0:Y:S01]  /*0630*/  LDCU.64 UR4, c[0x0][0x3c0] ;  /* 0x00007800ff0477ac */ /* 0x000e220008000a00 */
[----:B------:R-:W-:Y:S01]  /*0640*/  LOP3.LUT R5, R0, 0x7, RZ, 0xc0, !PT ;  /* 0x0000000700057812 */ /* 0x000fe200078ec0ff */
[----:B------:R-:W-:Y:S01]  /*0650*/  BSSY.RECONVERGENT B0, `(.L_x_2) ;  /* 0x0000043000007945 */ /* 0x000fe20003800200 */
[----:B------:R-:W-:Y:S02]  /*0660*/  IMAD.MOV.U32 R6, RZ, RZ, RZ ;  /* 0x000000ffff067224 */ /* 0x000fe400078e00ff */
[----:B------:R-:W-:-:S07]  /*0670*/  ISETP.NE.AND P0, PT, R5, RZ, PT ;  /* 0x000000ff0500720c */ /* 0x000fce0003f05270 */
[----:B------:R-:W-:Y:S06]  /*0680*/  @!P1 BRA `(.L_x_3) ;  /* 0x0000000000fc9947 */ /* 0x000fec0003800000 */
[----:B------:R-:W1:Y:S01]  /*0690*/  LDC R7, c[0x0][0x394] ;  /* 0x0000e500ff077b82 */ /* 0x000e620000000800 */
[----:B------:R-:W2:Y:S01]  /*06a0*/  LDCU UR6, c[0x0][0x394] ;  /* 0x00007280ff0677ac */ /* 0x000ea20008000800 */
[----:B------:R-:W-:Y:S01]  /*06b0*/  LOP3.LUT R6, R0, 0x7ffffff8, RZ, 0xc0, !PT ;  /* 0x7ffffff800067812 */ /* 0x000fe200078ec0ff */
[----:B------:R-:W-:-:S04]  /*06c0*/  IMAD.MOV.U32 R10, RZ, RZ, RZ ;  /* 0x000000ffff0a7224 */ /* 0x000fc800078e00ff */
[----:B------:R-:W-:Y:S02]  /*06d0*/  IMAD.MOV R27, RZ, RZ, -R6 ;  /* 0x000000ffff1b7224 */ /* 0x000fe400078e0a06 */
[----:B--2---:R-:W-:Y:S02]  /*06e0*/  IMAD.U32 R8, RZ, RZ, UR6 ;  /* 0x00000006ff087e24 */ /* 0x004fe4000f8e00ff */
[C---:B-1----:R-:W-:Y:S02]  /*06f0*/  IMAD.SHL.U32 R12, R7.reuse, 0x2, RZ ;  /* 0x00000002070c7824 */ /* 0x042fe400078e00ff */
[C---:B------:R-:W-:Y:S02]  /*0700*/  IMAD R26, R7.reuse, 0x3, RZ ;  /* 0x00000003071a7824 */ /* 0x040fe400078e02ff */
[C---:B------:R-:W-:Y:S02]  /*0710*/  IMAD.SHL.U32 R28, R7.reuse, 0x4, RZ ;  /* 0x00000004071c7824 */ /* 0x040fe400078e00ff */
[----:B------:R-:W-:-:S02]  /*0720*/  IMAD R9, R7, 0x5, RZ ;  /* 0x0000000507097824 */ /* 0x000fc400078e02ff */
[C---:B------:R-:W-:Y:S02]  /*0730*/  IMAD R11, R7.reuse, 0x6, RZ ;  /* 0x00000006070b7824 */ /* 0x040fe400078e02ff */
[----:B------:R-:W-:-:S07]  /*0740*/  IMAD R13, R7, 0x7, RZ ;  /* 0x00000007070d7824 */ /* 0x000fce00078e02ff */
.L_x_4:
[-C--:B--2---:R-:W-:Y:S01]  /*0750*/  IADD3 R15, P1, PT, R10, R2.reuse, RZ ;  /* 0x000000020a0f7210 */ /* 0x084fe20007f3e0ff */
[----:B------:R-:W-:Y:S01]  /*0760*/  VIADD R27, R27, 0x8 ;  /* 0x000000081b1b7836 */ /* 0x000fe20000000000 */
[----:B------:R-:W-:Y:S02]  /*0770*/  IADD3 R16, P2, PT, R8, R2, RZ ;  /* 0x0000000208107210 */ /* 0x000fe40007f5e0ff */
[-C--:B------:R-:W-:Y:S01]  /*0780*/  LEA.HI.X.SX32 R18, R10, R3.reuse, 0x1, P1 ;  /* 0x000000030a127211 */ /* 0x080fe200008f0eff */
[----:B------:R-:W-:Y:S01]  /*0790*/  IMAD R10, R7, 0x8, R10 ;  /* 0x00000008070a7824 */ /* 0x000fe200078e020a */
[----:B0-----:R-:W-:Y:S02]  /*07a0*/  LEA R24, P3, R15, UR4, 0x2 ;  /* 0x000000040f187c11 */ /* 0x001fe4000f8610ff */
[----:B------:R-:W-:Y:S01]  /*07b0*/  LEA.HI.X.SX32 R17, R8, R3, 0x1, P2 ;  /* 0x0000000308117211 */ /* 0x000fe200010f0eff */
[----:B------:R-:W-:Y:S01]  /*07c0*/  IMAD R8, R7, 0x8, R8 ;  /* 0x0000000807087824 */ /* 0x000fe200078e0208 */
[----:B------:R-:W-:-:S02]  /*07d0*/  LEA R22, P2, R16, UR4, 0x2 ;  /* 0x0000000410167c11 */ /* 0x000fc4000f8410ff */
[-C--:B------:R-:W-:Y:S02]  /*07e0*/  IADD3 R14, P1, PT, R12, R2.reuse, RZ ;  /* 0x000000020c0e7210 */ /* 0x080fe40007f3e0ff */
[----:B------:R-:W-:Y:S02]  /*07f0*/  LEA.HI.X R25, R15, UR5, R18, 0x2, P3 ;  /* 0x000000050f197c11 */ /* 0x000fe400098f1412 */
[----:B------:R-:W-:Y:S02]  /*0800*/  IADD3 R15, P3, PT, R26, R2, RZ ;  /* 0x000000021a0f7210 */ /* 0x000fe40007f7e0ff */
[----:B------:R-:W-:Y:S01]  /*0810*/  LEA.HI.X R23, R16, UR5, R17, 0x2, P2 ;  /* 0x0000000510177c11 */ /* 0x000fe200090f1411 */
[----:B------:R-:W-:Y:S01]  /*0820*/  STG.E desc[UR8][R24.64], R4 ;  /* 0x0000000418007986 */ /* 0x000fe2000c101908 */
[-C--:B------:R-:W-:Y:S01]  /*0830*/  LEA.HI.X.SX32 R17, R12, R3.reuse, 0x1, P1 ;  /* 0x000000030c117211 */ /* 0x080fe200008f0eff */
[C---:B------:R-:W-:Y:S01]  /*0840*/  IMAD R12, R7.reuse, 0x8, R12 ;  /* 0x00000008070c7824 */ /* 0x040fe200078e020c */
[----:B------:R-:W-:Y:S01]  /*0850*/  LEA R18, P1, R14, UR4, 0x2 ;  /* 0x000000040e127c11 */ /* 0x000fe2000f8210ff */
[----:B------:R0:W-:Y:S01]  /*0860*/  STG.E desc[UR8][R22.64], R4 ;  /* 0x0000000416007986 */ /* 0x0001e2000c101908 */
[----:B------:R-:W-:Y:S01]  /*0870*/  LEA.HI.X.SX32 R16, R26, R3, 0x1, P3 ;  /* 0x000000031a107211 */ /* 0x000fe200018f0eff */
[----:B------:R-:W-:Y:S01]  /*0880*/  IMAD R26, R7, 0x8, R26 ;  /* 0x00000008071a7824 */ /* 0x000fe200078e021a */
[----:B------:R-:W-:-:S02]  /*0890*/  LEA R20, P2, R15, UR4, 0x2 ;  /* 0x000000040f147c11 */ /* 0x000fc4000f8410ff */
[----:B------:R-:W-:Y:S02]  /*08a0*/  LEA.HI.X R19, R14, UR5, R17, 0x2, P1 ;  /* 0x000000050e137c11 */ /* 0x000fe400088f1411 */
[----:B------:R-:W-:Y:S02]  /*08b0*/  LEA.HI.X R21, R15, UR5, R16, 0x2, P2 ;  /* 0x000000050f157c11 */ /* 0x000fe400090f1410 */
[CC--:B------:R-:W-:Y:S01]  /*08c0*/  IADD3 R15, P1, PT, R28.reuse, R2.reuse, RZ ;  /* 0x000000021c0f7210 */ /* 0x0c0fe20007f3e0ff */
[----:B------:R1:W-:Y:S01]  /*08d0*/  STG.E desc[UR8][R18.64], R4 ;  /* 0x0000000412007986 */ /* 0x0003e2000c101908 */
[----:B------:R-:W-:Y:S02]  /*08e0*/  IADD3 R29, P2, PT, R9, R2, RZ ;  /* 0x00000002091d7210 */ /* 0x000fe40007f5e0ff */
[-C--:B------:R-:W-:Y:S01]  /*08f0*/  LEA.HI.X.SX32 R17, R28, R3.reuse, 0x1, P1 ;  /* 0x000000031c117211 */ /* 0x080fe200008f0eff */
[----:B------:R2:W-:Y:S01]  /*0900*/  STG.E desc[UR8][R20.64], R4 ;  /* 0x0000000414007986 */ /* 0x0005e2000c101908 */
[----:B------:R-:W-:Y:S01]  /*0910*/  LEA R16, P1, R15, UR4, 0x2 ;  /* 0x000000040f107c11 */ /* 0x000fe2000f8210ff */
[----:B------:R-:W-:Y:S01]  /*0920*/  IMAD R28, R7, 0x8, R28 ;  /* 0x00000008071c7824 */ /* 0x000fe200078e021c */
[----:B0-----:R-:W-:Y:S01]  /*0930*/  LEA.HI.X.SX32 R22, R9, R3, 0x1, P2 ;  /* 0x0000000309167211 */ /* 0x001fe200010f0eff */
[----:B------:R-:W-:Y:S01]  /*0940*/  IMAD R9, R7, 0x8, R9 ;  /* 0x0000000807097824 */ /* 0x000fe200078e0209 */
[----:B------:R-:W-:-:S02]  /*0950*/  LEA R14, P2, R29, UR4, 0x2 ;  /* 0x000000041d0e7c11 */ /* 0x000fc4000f8410ff */
[----:B------:R-:W-:Y:S02]  /*0960*/  LEA.HI.X R17, R15, UR5, R17, 0x2, P1 ;  /* 0x000000050f117c11 */ /* 0x000fe400088f1411 */
[----:B------:R-:W-:Y:S02]  /*0970*/  LEA.HI.X R15, R29, UR5, R22, 0x2, P2 ;  /* 0x000000051d0f7c11 */ /* 0x000fe400090f1416 */
[-C--:B------:R-:W-:Y:S01]  /*0980*/  IADD3 R25, P1, PT, R11, R2.reuse, RZ ;  /* 0x000000020b197210 */ /* 0x080fe20007f3e0ff */
[----:B------:R2:W-:Y:S01]  /*0990*/  STG.E desc[UR8][R16.64], R4 ;  /* 0x0000000410007986 */ /* 0x0005e2000c101908 */
[----:B------:R-:W-:Y:S02]  /*09a0*/  IADD3 R29, P2, PT, R13, R2, RZ ;  /* 0x000000020d1d7210 */ /* 0x000fe40007f5e0ff */
[-C--:B------:R-:W-:Y:S01]  /*09b0*/  LEA.HI.X.SX32 R23, R11, R3.reuse, 0x1, P1 ;  /* 0x000000030b177211 */ /* 0x080fe200008f0eff */
[----:B------:R2:W-:Y:S01]  /*09c0*/  STG.E desc[UR8][R14.64], R4 ;  /* 0x000000040e007986 */ /* 0x0005e2000c101908 */
[----:B------:R-:W-:Y:S01]  /*09d0*/  LEA R22, P1, R25, UR4, 0x2 ;  /* 0x0000000419167c11 */ /* 0x000fe2000f8210ff */
[----:B------:R-:W-:Y:S01]  /*09e0*/  IMAD R11, R7, 0x8, R11 ;  /* 0x00000008070b7824 */ /* 0x000fe200078e020b */
[----:B-1----:R-:W-:Y:S01]  /*09f0*/  LEA.HI.X.SX32 R18, R13, R3, 0x1, P2 ;  /* 0x000000030d127211 */ /* 0x002fe200010f0eff */
[----:B------:R-:W-:Y:S01]  /*0a00*/  IMAD R13, R7, 0x8, R13 ;  /* 0x00000008070d7824 */ /* 0x000fe200078e020d */
[----:B------:R-:W-:-:S02]  /*0a10*/  LEA R24, P2, R29, UR4, 0x2 ;  /* 0x000000041d187c11 */ /* 0x000fc4000f8410ff */
[----:B------:R-:W-:Y:S02]  /*0a20*/  LEA.HI.X R23, R25, UR5, R23, 0x2, P1 ;  /* 0x0000000519177c11 */ /* 0x000fe400088f1417 */
[----:B------:R-:W-:Y:S02]  /*0a30*/  LEA.HI.X R25, R29, UR5, R18, 0x2, P2 ;  /* 0x000000051d197c11 */ /* 0x000fe400090f1412 */
[----:B------:R-:W-:Y:S01]  /*0a40*/  ISETP.NE.AND P1, PT, R27, RZ, PT ;  /* 0x000000ff1b00720c */ /* 0x000fe20003f25270 */
[----:B------:R2:W-:Y:S04]  /*0a50*/  STG.E desc[UR8][R22.64], R4 ;  /* 0x0000000416007986 */ /* 0x0005e8000c101908 */
[----:B------:R2:W-:Y:S08]  /*0a60*/  STG.E desc[UR8][R24.64], R4 ;  /* 0x0000000418007986 */ /* 0x0005f0000c101908 */
[----:B------:R-:W-:Y:S05]  /*0a70*/  @P1 BRA `(.L_x_4) ;  /* 0xfffffffc00341947 */ /* 0x000fea000383ffff */
.L_x_3:
[----:B0-----:R-:W-:Y:S05]  /*0a80*/  BSYNC.RECONVERGENT B0 ;  /* 0x0000000000007941 */ /* 0x001fea0003800200 */
.L_x_2:
[----:B------:R-:W-:Y:S05]  /*0a90*/  @!P0 EXIT ;  /* 0x000000000000894d */ /* 0x000fea0003800000 */
[----:B------:R-:W-:Y:S01]  /*0aa0*/  ISETP.GE.U32.AND P1, PT, R5, 0x4, PT ;  /* 0x000000040500780c */ /* 0x000fe20003f26070 */
[----:B------:R-:W-:Y:S01]  /*0ab0*/  BSSY.RECONVERGENT B0, `(.L_x_5) ;  /* 0x000001f000007945 */ /* 0x000fe20003800200 */
[----:B--2---:R-:W-:-:S04]  /*0ac0*/  LOP3.LUT R17, R0, 0x3, RZ, 0xc0, !PT ;  /* 0x0000000300117812 */ /* 0x004fc800078ec0ff */
[----:B------:R-:W-:-:S07]  /*0ad0*/  ISETP.NE.AND P0, PT, R17, RZ, PT ;  /* 0x000000ff1100720c */ /* 0x000fce0003f05270 */
[----:B------:R-:W-:Y:S06]  /*0ae0*/  @!P1 BRA `(.L_x_6) ;  /* 0x00000000006c9947 */ /* 0x000fec0003800000 */
[----:B------:R-:W0:Y:S01]  /*0af0*/  LDCU UR4, c[0x0][0x394] ;  /* 0x00007280ff0477ac */ /* 0x000e220008000800 */
[----:B------:R-:W1:Y:S01]  /*0b00*/  LDCU.64 UR6, c[0x0][0x3c0] ;  /* 0x00007800ff0677ac */ /* 0x000e620008000a00 */
[C---:B0-----:R-:W-:Y:S02]  /*0b10*/  IMAD R5, R6.reuse, UR4, RZ ;  /* 0x0000000406057c24 */ /* 0x041fe4000f8e02ff */
[----:B------:R-:W-:Y:S02]  /*0b20*/  VIADD R6, R6, 0x4 ;  /* 0x0000000406067836 */ /* 0x000fe40000000000 */
[C---:B------:R-:W-:Y:S01]  /*0b30*/  VIADD R7, R5.reuse, UR4 ;  /* 0x0000000405077c36 */ /* 0x040fe20008000000 */
[----:B------:R-:W-:-:S04]  /*0b40*/  IADD3 R9, P1, PT, R5, R2, RZ ;  /* 0x0000000205097210 */ /* 0x000fc80007f3e0ff */
[-C--:B------:R-:W-:Y:S01]  /*0b50*/  LEA.HI.X.SX32 R10, R5, R3.reuse, 0x1, P1 ;  /* 0x00000003050a7211 */ /* 0x080fe200008f0eff */
[----:B------:R-:W-:Y:S01]  /*0b60*/  VIADD R5, R7, UR4 ;  /* 0x0000000407057c36 */ /* 0x000fe20008000000 */
[----:B-1----:R-:W-:Y:S02]  /*0b70*/  LEA R8, P1, R9, UR6, 0x2 ;  /* 0x0000000609087c11 */ /* 0x002fe4000f8210ff */
[-C--:B------:R-:W-:Y:S01]  /*0b80*/  IADD3 R11, P2, PT, R7, R2.reuse, RZ ;  /* 0x00000002070b7210 */ /* 0x080fe20007f5e0ff */
[----:B------:R-:W-:Y:S01]  /*0b90*/  VIADD R13, R5, UR4 ;  /* 0x00000004050d7c36 */ /* 0x000fe20008000000 */
[----:B------:R-:W-:Y:S02]  /*0ba0*/  LEA.HI.X R9, R9, UR7, R10, 0x2, P1 ;  /* 0x0000000709097c11 */ /* 0x000fe400088f140a */
[----:B------:R-:W-:Y:S02]  /*0bb0*/  IADD3 R15, P3, PT, R5, R2, RZ ;  /* 0x00000002050f7210 */ /* 0x000fe40007f7e0ff */
[----:B------:R-:W-:Y:S01]  /*0bc0*/  LEA.HI.X.SX32 R14, R7, R3, 0x1, P2 ;  /* 0x00000003070e7211 */ /* 0x000fe200010f0eff */
[----:B------:R0:W-:Y:S01]  /*0bd0*/  STG.E desc[UR8][R8.64], R4 ;  /* 0x0000000408007986 */ /* 0x0001e2000c101908 */
[----:B------:R-:W-:-:S02]  /*0be0*/  LEA R10, P2, R11, UR6, 0x2 ;  /* 0x000000060b0a7c11 */ /* 0x000fc4000f8410ff */
[----:B------:R-:W-:Y:S02]  /*0bf0*/  IADD3 R7, P1, PT, R13, R2, RZ ;  /* 0x000000020d077210 */ /* 0x000fe40007f3e0ff */
[-C--:B------:R-:W-:Y:S02]  /*0c00*/  LEA.HI.X.SX32 R18, R5, R3.reuse, 0x1, P3 ;  /* 0x0000000305127211 */ /* 0x080fe400018f0eff */
[----:B------:R-:W-:Y:S02]  /*0c10*/  LEA R12, P3, R15, UR6, 0x2 ;  /* 0x000000060f0c7c11 */ /* 0x000fe4000f8610ff */
[----:B------:R-:W-:Y:S02]  /*0c20*/  LEA.HI.X R11, R11, UR7, R14, 0x2, P2 ;  /* 0x000000070b0b7c11 */ /* 0x000fe400090f140e */
[----:B------:R-:W-:Y:S02]  /*0c30*/  LEA.HI.X.SX32 R16, R13, R3, 0x1, P1 ;  /* 0x000000030d107211 */ /* 0x000fe400008f0eff */
[----:B------:R-:W-:Y:S01]  /*0c40*/  LEA R14, P1, R7, UR6, 0x2 ;  /* 0x00000006070e7c11 */ /* 0x000fe2000f8210ff */
[----:B------:R0:W-:Y:S01]  /*0c50*/  STG.E desc[UR8][R10.64], R4 ;  /* 0x000000040a007986 */ /* 0x0001e2000c101908 */
[----:B------:R-:W-:-:S02]  /*0c60*/  LEA.HI.X R13, R15, UR7, R18, 0x2, P3 ;  /* 0x000000070f0d7c11 */ /* 0x000fc400098f1412 */
[----:B------:R-:W-:-:S03]  /*0c70*/  LEA.HI.X R15, R7, UR7, R16, 0x2, P1 ;  /* 0x00000007070f7c11 */ /* 0x000fc600088f1410 */
[----:B------:R0:W-:Y:S04]  /*0c80*/  STG.E desc[UR8][R12.64], R4 ;  /* 0x000000040c007986 */ /* 0x0001e8000c101908 */
[----:B------:R0:W-:Y:S02]  /*0c90*/  STG.E desc[UR8][R14.64], R4 ;  /* 0x000000040e007986 */ /* 0x0001e4000c101908 */
.L_x_6:
[----:B------:R-:W-:Y:S05]  /*0ca0*/  BSYNC.RECONVERGENT B0 ;  /* 0x0000000000007941 */ /* 0x000fea0003800200 */
.L_x_5:
[----:B------:R-:W-:Y:S05]  /*0cb0*/  @!P0 EXIT ;  /* 0x000000000000894d */ /* 0x000fea0003800000 */
[----:B------:R-:W-:Y:S01]  /*0cc0*/  ISETP.NE.AND P1, PT, R17, 0x1, PT ;  /* 0x000000011100780c */ /* 0x000fe20003f25270 */
[----:B------:R-:W-:Y:S01]  /*0cd0*/  BSSY.RECONVERGENT B0, `(.L_x_7) ;  /* 0x0000013000007945 */ /* 0x000fe20003800200 */
[----:B------:R-:W-:-:S04]  /*0ce0*/  LOP3.LUT R0, R0, 0x1, RZ, 0xc0, !PT ;  /* 0x0000000100007812 */ /* 0x000fc800078ec0ff */
[----:B------:R-:W-:-:S07]  /*0cf0*/  ISETP.NE.U32.AND P0, PT, R0, 0x1, PT ;  /* 0x000000010000780c */ /* 0x000fce0003f05070 */
[----:B------:R-:W-:Y:S06]  /*0d00*/  @!P1 BRA `(.L_x_8) ;  /* 0x00000000003c9947 */ /* 0x000fec0003800000 */
[----:B------:R-:W1:Y:S01]  /*0d10*/  LDCU UR4, c[0x0][0x394] ;  /* 0x00007280ff0477ac */ /* 0x000e620008000800 */
[----:B------:R-:W2:Y:S01]  /*0d20*/  LDCU.64 UR6, c[0x0][0x3c0] ;  /* 0x00007800ff0677ac */ /* 0x000ea20008000a00 */
[C---:B-1----:R-:W-:Y:S02]  /*0d30*/  IMAD R0, R6.reuse, UR4, RZ ;  /* 0x0000000406007c24 */ /* 0x042fe4000f8e02ff */
[----:B------:R-:W-:Y:S02]  /*0d40*/  VIADD R6, R6, 0x2 ;  /* 0x0000000206067836 */ /* 0x000fe40000000000 */
[C---:B------:R-:W-:Y:S01]  /*0d50*/  VIADD R7, R0.reuse, UR4 ;  /* 0x0000000400077c36 */ /* 0x040fe20008000000 */
[----:B------:R-:W-:-:S04]  /*0d60*/  IADD3 R5, P1, PT, R0, R2, RZ ;  /* 0x0000000200057210 */ /* 0x000fc80007f3e0ff */
[----:B0-----:R-:W-:Y:S02]  /*0d70*/  IADD3 R11, P2, PT, R7, R2, RZ ;  /* 0x00000002070b7210 */ /* 0x001fe40007f5e0ff */
[-C--:B------:R-:W-:Y:S02]  /*0d80*/  LEA.HI.X.SX32 R0, R0, R3.reuse, 0x1, P1 ;  /* 0x0000000300007211 */ /* 0x080fe400008f0eff */
[----:B--2---:R-:W-:Y:S02]  /*0d90*/  LEA R8, P1, R5, UR6, 0x2 ;  /* 0x0000000605087c11 */ /* 0x004fe4000f8210ff */
[----:B------:R-:W-:Y:S02]  /*0da0*/  LEA.HI.X.SX32 R12, R7, R3, 0x1, P2 ;  /* 0x00000003070c7211 */ /* 0x000fe400010f0eff */
[----:B------:R-:W-:Y:S02]  /*0db0*/  LEA R10, P2, R11, UR6, 0x2 ;  /* 0x000000060b0a7c11 */ /* 0x000fe4000f8410ff */
[----:B------:R-:W-:-:S02]  /*0dc0*/  LEA.HI.X R9, R5, UR7, R0, 0x2, P1 ;  /* 0x0000000705097c11 */ /* 0x000fc400088f1400 */
[----:B------:R-:W-:-:S03]  /*0dd0*/  LEA.HI.X R11, R11, UR7, R12, 0x2, P2 ;  /* 0x000000070b0b7c11 */ /* 0x000fc600090f140c */
[----:B------:R1:W-:Y:S04]  /*0de0*/  STG.E desc[UR8][R8.64], R4 ;  /* 0x0000000408007986 */ /* 0x0003e8000c101908 */
[----:B------:R1:W-:Y:S02]  /*0df0*/  STG.E desc[UR8][R10.64], R4 ;  /* 0x000000040a007986 */ /* 0x0003e4000c101908 */
.L_x_8:
[----:B------:R-:W-:Y:S05]  /*0e00*/  BSYNC.RECONVERGENT B0 ;  /* 0x0000000000007941 */ /* 0x000fea0003800200 */
.L_x_7:
[----:B------:R-:W-:Y:S05]  /*0e10*/  @P0 EXIT ;  /* 0x000000000000094d */ /* 0x000fea0003800000 */
[----:B------:R-:W2:Y:S01]  /*0e20*/  LDCU UR4, c[0x0][0x394] ;  /* 0x00007280ff0477ac */ /* 0x000ea20008000800 */
[----:B------:R-:W3:Y:S01]  /*0e30*/  LDCU.64 UR6, c[0x0][0x3c0] ;  /* 0x00007800ff0677ac */ /* 0x000ee20008000a00 */
[----:B--2---:R-:W-:-:S05]  /*0e40*/  IMAD R6, R6, UR4, RZ ;  /* 0x0000000406067c24 */ /* 0x004fca000f8e02ff */
[----:B------:R-:W-:-:S04]  /*0e50*/  IADD3 R0, P0, PT, R6, R2, RZ ;  /* 0x0000000206007210 */ /* 0x000fc80007f1e0ff */
[----:B------:R-:W-:Y:S02]  /*0e60*/  LEA.HI.X.SX32 R3, R6, R3, 0x1, P0 ;  /* 0x0000000306037211 */ /* 0x000fe400000f0eff */
[----:B---3--:R-:W-:-:S04]  /*0e70*/  LEA R2, P0, R0, UR6, 0x2 ;  /* 0x0000000600027c11 */ /* 0x008fc8000f8010ff */
[----:B------:R-:W-:-:S05]  /*0e80*/  LEA.HI.X R3, R0, UR7, R3, 0x2, P0 ;  /* 0x0000000700037c11 */ /* 0x000fca00080f1403 */
[----:B------:R-:W-:Y:S01]  /*0e90*/  STG.E desc[UR8][R2.64], R4 ;  /* 0x0000000402007986 */ /* 0x000fe2000c101908 */
[----:B------:R-:W-:Y:S05]  /*0ea0*/  EXIT ;  /* 0x000000000000794d */ /* 0x000fea0003800000 */
        .weak           $__internal_0_$__cuda_sm3x_div_rn_noftz_f32_slowpath
        .type           $__internal_0_$__cuda_sm3x_div_rn_noftz_f32_slowpath,@function
        .size           $__internal_0_$__cuda_sm3x_div_rn_noftz_f32_slowpath,(.L_x_158 - $__internal_0_$__cuda_sm3x_div_rn_noftz_f32_slowpath)
$__internal_0_$__cuda_sm3x_div_rn_noftz_f32_slowpath:
[--C-:B------:R-:W-:Y:S01]  /*0eb0*/  SHF.R.U32.HI R7, RZ, 0x17, R12.reuse ;  /* 0x00000017ff077819 */ /* 0x100fe2000001160c */
[----:B------:R-:W-:Y:S01]  /*0ec0*/  BSSY.RECONVERGENT B1, `(.L_x_9) ;  /* 0x0000066000017945 */ /* 0x000fe20003800200 */
[--C-:B------:R-:W-:Y:S01]  /*0ed0*/  SHF.R.U32.HI R4, RZ, 0x17, R5.reuse ;  /* 0x00000017ff047819 */ /* 0x100fe20000011605 */
[----:B------:R-:W-:Y:S01]  /*0ee0*/  IMAD.MOV.U32 R8, RZ, RZ, R5 ;  /* 0x000000ffff087224 */ /* 0x000fe200078e0005 */
[----:B------:R-:W-:Y:S01]  /*0ef0*/  LOP3.LUT R14, R7, 0xff, RZ, 0xc0, !PT ;  /* 0x000000ff070e7812 */ /* 0x000fe200078ec0ff */
[----:B------:R-:W-:Y:S01]  /*0f00*/  IMAD.MOV.U32 R9, RZ, RZ, R12 ;  /* 0x000000ffff097224 */ /* 0x000fe200078e000c */
[----:B------:R-:W-:-:S03]  /*0f10*/  LOP3.LUT R13, R4, 0xff, RZ, 0xc0, !PT ;  /* 0x000000ff040d7812 */ /* 0x000fc600078ec0ff */
[----:B------:R-:W-:Y:S02]  /*0f20*/  VIADD R11, R14, 0xffffffff ;  /* 0xffffffff0e0b7836 */ /* 0x000fe40000000000 */
[----:B------:R-:W-:-:S03]  /*0f30*/  VIADD R10, R13, 0xffffffff ;  /* 0xffffffff0d0a7836 */ /* 0x000fc60000000000 */
[----:B------:R-:W-:-:S04]  /*0f40*/  ISETP.GT.U32.AND P0, PT, R11, 0xfd, PT ;  /* 0x000000fd0b00780c */ /* 0x000fc80003f04070 */
[----:B------:R-:W-:-:S13]  /*0f50*/  ISETP.GT.U32.OR P0, PT, R10, 0xfd, P0 ;  /* 0x000000fd0a00780c */ /* 0x000fda0000704470 */
[----:B------:R-:W-:Y:S01]  /*0f60*/  @!P0 IMAD.MOV.U32 R7, RZ, RZ, RZ ;  /* 0x000000ffff078224 */ /* 0x000fe200078e00ff */
[----:B------:R-:W-:Y:S06]  /*0f70*/  @!P0 BRA `(.L_x_10) ;  /* 0x0000000000648947 */ /* 0x000fec0003800000 */
[----:B------:R-:W-:Y:S01]  /*0f80*/  FSETP.GTU.FTZ.AND P0, PT, |R5|, +INF , PT ;  /* 0x7f8000000500780b */ /* 0x000fe20003f1c200 */
[----:B------:R-:W-:Y:S01]  /*0f90*/  IMAD.MOV.U32 R4, RZ, RZ, R5 ;  /* 0x000000ffff047224 */ /* 0x000fe200078e0005 */
[----:B------:R-:W-:Y:S01]  /*0fa0*/  FSETP.GTU.FTZ.AND P1, PT, |R12|, +INF , PT ;  /* 0x7f8000000c00780b */ /* 0x000fe20003f3c200 */
[----:B------:R-:W-:-:S03]  /*0fb0*/  IMAD.MOV.U32 R5, RZ, RZ, R12 ;  /* 0x000000ffff057224 */ /* 0x000fc600078e000c */
[----:B------:R-:W-:-:S13]  /*0fc0*/  PLOP3.LUT P0, PT, P0, P1, PT, 0xf8, 0x8f ;  /* 0x00000000008f781c */ /* 0x000fda0000703f70 */
[----:B------:R-:W-:Y:S05]  /*0fd0*/  @P0 BRA `(.L_x_11) ;  /* 0x00000004004c0947 */ /* 0x000fea0003800000 */
[----:B------:R-:W-:-:S13]  /*0fe0*/  LOP3.LUT P0, RZ, R9, 0x7fffffff, R8, 0xc8, !PT ;  /* 0x7fffffff09ff7812 */ /* 0x000fda000780c808 */
[----:B------:R-:W-:Y:S05]  /*0ff0*/  @!P0 BRA `(.L_x_12) ;  /* 0x00000004003c8947 */ /* 0x000fea0003800000 */
[C---:B------:R-:W-:Y:S02]  /*1000*/  FSETP.NEU.FTZ.AND P1, PT, |R4|.reuse, +INF , PT ;  /* 0x7f8000000400780b */ /* 0x040fe40003f3d200 */
[----:B------:R-:W-:Y:S02]  /*1010*/  FSETP.NEU.FTZ.AND P2, PT, |R5|, +INF , PT ;  /* 0x7f8000000500780b */ /* 0x000fe40003f5d200 */
[----:B------:R-:W-:-:S11]  /*1020*/  FSETP.NEU.FTZ.AND P0, PT, |R4|, +INF , PT ;  /* 0x7f8000000400780b */ /* 0x000fd60003f1d200 */
[----:B------:R-:W-:Y:S05]  /*1030*/  @!P2 BRA !P1, `(.L_x_12) ;  /* 0x00000004002ca947 */ /* 0x000fea0004800000 */
[----:B------:R-:W-:-:S04]  /*1040*/  LOP3.LUT P1, RZ, R8, 0x7fffffff, RZ, 0xc0, !PT ;  /* 0x7fffffff08ff7812 */ /* 0x000fc8000782c0ff */
[----:B------:R-:W-:-:S13]  /*1050*/  PLOP3.LUT P1, PT, P2, P1, PT, 0x2f, 0xf2 ;  /* 0x0000000000f2781c */ /* 0x000fda0001722577 */
[----:B------:R-:W-:Y:S05]  /*1060*/  @P1 BRA `(.L_x_13) ;  /* 0x0000000400181947 */ /* 0x000fea0003800000 */
[----:B------:R-:W-:-:S04]  /*1070*/  LOP3.LUT P1, RZ, R9, 0x7fffffff, RZ, 0xc0, !PT ;  /* 0x7fffffff09ff7812 */ /* 0x000fc8000782c0ff */
[----:B------:R-:W-:-:S13]  /*1080*/  PLOP3.LUT P0, PT, P0, P1, PT, 0x2f, 0xf2 ;  /* 0x0000000000f2781c */ /* 0x000fda0000702577 */
[----:B------:R-:W-:Y:S05]  /*1090*/  @P0 BRA `(.L_x_14) ;  /* 0x0000000400000947 */ /* 0x000fea0003800000 */
[----:B------:R-:W-:Y:S02]  /*10a0*/  ISETP.GE.AND P0, PT, R10, RZ, PT ;  /* 0x000000ff0a00720c */ /* 0x000fe40003f06270 */
[----:B------:R-:W-:-:S11]  /*10b0*/  ISETP.GE.AND P1, PT, R11, RZ, PT ;  /* 0x000000ff0b00720c */ /* 0x000fd60003f26270 */
[----:B------:R-:W-:Y:S02]  /*10c0*/  @P0 IMAD.MOV.U32 R7, RZ, RZ, RZ ;  /* 0x000000ffff070224 */ /* 0x000fe400078e00ff */
[----:B------:R-:W-:Y:S01]  /*10d0*/  @!P0 FFMA R8, R4, 1.84467440737095516160e+19, RZ ;  /* 0x5f80000004088823 */ /* 0x000fe200000000ff */
[----:B------:R-:W-:Y:S02]  /*10e0*/  @!P0 IMAD.MOV.U32 R7, RZ, RZ, -0x40 ;  /* 0xffffffc0ff078424 */ /* 0x000fe400078e00ff */
[----:B------:R-:W-:Y:S02]  /*10f0*/  @!P1 FFMA R9, R5, 1.84467440737095516160e+19, RZ ;  /* 0x5f80000005099823 */ /* 0x000fe400000000ff */
[----:B------:R-:W-:-:S07]  /*1100*/  @!P1 VIADD R7, R7, 0x40 ;  /* 0x0000004007079836 */ /* 0x000fce0000000000 */
.L_x_10:
[----:B------:R-:W-:Y:S01]  /*1110*/  LEA R4, R14, 0xc0800000, 0x17 ;  /* 0xc08000000e047811 */ /* 0x000fe200078eb8ff */
[----:B------:R-:W-:Y:S01]  /*1120*/  VIADD R5, R13, 0xffffff81 ;  /* 0xffffff810d057836 */ /* 0x000fe20000000000 */
[----:B------:R-:W-:Y:S03]  /*1130*/  BSSY.RECONVERGENT B2, `(.L_x_15) ;  /* 0x0000035000027945 */ /* 0x000fe60003800200 */
[----:B------:R-:W-:Y:S02]  /*1140*/  IMAD.IADD R9, R9, 0x1, -R4 ;  /* 0x0000000109097824 */ /* 0x000fe400078e0a04 */
[----:B------:R-:W-:Y:S02]  /*1150*/  IMAD R4, R5, -0x800000, R8 ;  /* 0xff80000005047824 */ /* 0x000fe400078e0208 */
[----:B------:R-:W0:Y:S01]  /*1160*/  MUFU.RCP R10, R9 ;  /* 0x00000009000a7308 */ /* 0x000e220000001000 */
[----:B------:R-:W-:-:S04]  /*1170*/  FADD.FTZ R11, -R9, -RZ ;  /* 0x800000ff090b7221 */ /* 0x000fc80000010100 */
[----:B0-----:R-:W-:-:S04]  /*1180*/  FFMA R13, R10, R11, 1 ;  /* 0x3f8000000a0d7423 */ /* 0x001fc8000000000b */
[----:B------:R-:W-:-:S04]  /*1190*/  FFMA R15, R10, R13, R10 ;  /* 0x0000000d0a0f7223 */ /* 0x000fc8000000000a */
[----:B------:R-:W-:-:S04]  /*11a0*/  FFMA R8, R4, R15, RZ ;  /* 0x0000000f04087223 */ /* 0x000fc800000000ff */
[----:B------:R-:W-:-:S04]  /*11b0*/  FFMA R13, R11, R8, R4 ;  /* 0x000000080b0d7223 */ /* 0x000fc80000000004 */
[----:B------:R-:W-:Y:S01]  /*11c0*/  FFMA R10, R15, R13, R8 ;  /* 0x0000000d0f0a7223 */ /* 0x000fe20000000008 */
[----:B------:R-:W-:-:S03]  /*11d0*/  IADD3 R8, PT, PT, R5, 0x7f, -R14 ;  /* 0x0000007f05087810 */ /* 0x000fc60007ffe80e */
[----:B------:R-:W-:Y:S02]  /*11e0*/  FFMA R11, R11, R10, R4 ;  /* 0x0000000a0b0b7223 */ /* 0x000fe40000000004 */
[----:B------:R-:W-:Y:S02]  /*11f0*/  IMAD.IADD R8, R8, 0x1, R7 ;  /* 0x0000000108087824 */ /* 0x000fe400078e0207 */
[----:B------:R-:W-:-:S05]  /*1200*/  FFMA R4, R15, R11, R10 ;  /* 0x0000000b0f047223 */ /* 0x000fca000000000a */
[----:B------:R-:W-:-:S04]  /*1210*/  SHF.R.U32.HI R5, RZ, 0x17, R4 ;  /* 0x00000017ff057819 */ /* 0x000fc80000011604 */
[----:B------:R-:W-:-:S05]  /*1220*/  LOP3.LUT R5, R5, 0xff, RZ, 0xc0, !PT ;  /* 0x000000ff05057812 */ /* 0x000fca00078ec0ff */
[----:B------:R-:W-:-:S04]  /*1230*/  IMAD.IADD R9, R5, 0x1, R8 ;  /* 0x0000000105097824 */ /* 0x000fc800078e0208 */
[----:B------:R-:W-:-:S05]  /*1240*/  VIADD R5, R9, 0xffffffff ;  /* 0xffffffff09057836 */ /* 0x000fca0000000000 */
[----:B------:R-:W-:-:S13]  /*1250*/  ISETP.GE.U32.AND P0, PT, R5, 0xfe, PT ;  /* 0x000000fe0500780c */ /* 0x000fda0003f06070 */
[----:B------:R-:W-:Y:S05]  /*1260*/  @!P0 BRA `(.L_x_16) ;  /* 0x0000000000808947 */ /* 0x000fea0003800000 */
[----:B------:R-:W-:-:S13]  /*1270*/  ISETP.GT.AND P0, PT, R9, 0xfe, PT ;  /* 0x000000fe0900780c */ /* 0x000fda0003f04270 */
[----:B------:R-:W-:Y:S05]  /*1280*/  @P0 BRA `(.L_x_17) ;  /* 0x00000000006c0947 */ /* 0x000fea0003800000 */
[----:B------:R-:W-:-:S13]  /*1290*/  ISETP.GE.AND P0, PT, R9, 0x1, PT ;  /* 0x000000010900780c */ /* 0x000fda0003f06270 */
[----:B------:R-:W-:Y:S05]  /*12a0*/  @P0 BRA `(.L_x_18) ;  /* 0x0000000000740947 */ /* 0x000fea0003800000 */
[----:B------:R-:W-:Y:S02]  /*12b0*/  ISETP.GE.AND P0, PT, R9, -0x18, PT ;  /* 0xffffffe80900780c */ /* 0x000fe40003f06270 */
[----:B------:R-:W-:-:S11]  /*12c0*/  LOP3.LUT R4, R4, 0x80000000, RZ, 0xc0, !PT ;  /* 0x8000000004047812 */ /* 0x000fd600078ec0ff */
[----:B------:R-:W-:Y:S05]  /*12d0*/  @!P0 BRA `(.L_x_18) ;  /* 0x0000000000688947 */ /* 0x000fea0003800000 */
[CCC-:B------:R-:W-:Y:S01]  /*12e0*/  FFMA.RZ R5, R15.reuse, R11.reuse, R10.reuse ;  /* 0x0000000b0f057223 */ /* 0x1c0fe2000000c00a */
[-CC-:B------:R-:W-:Y:S01]  /*12f0*/  FFMA.RM R8, R15, R11.reuse, R10.reuse ;  /* 0x0000000b0f087223 */ /* 0x180fe2000000400a */
[C---:B------:R-:W-:Y:S02]  /*1300*/  ISETP.NE.AND P2, PT, R9.reuse, RZ, PT ;  /* 0x000000ff0900720c */ /* 0x040fe40003f45270 */
[----:B------:R-:W-:Y:S02]  /*1310*/  ISETP.NE.AND P1, PT, R9, RZ, PT ;  /* 0x000000ff0900720c */ /* 0x000fe40003f25270 */
[----:B------:R-:W-:Y:S01]  /*1320*/  LOP3.LUT R7, R5, 0x7fffff, RZ, 0xc0, !PT ;  /* 0x007fffff05077812 */ /* 0x000fe200078ec0ff */
[----:B------:R-:W-:Y:S01]  /*1330*/  FFMA.RP R5, R15, R11, R10 ;  /* 0x0000000b0f057223 */ /* 0x000fe2000000800a */
[----:B------:R-:W-:Y:S02]  /*1340*/  VIADD R10, R9, 0x20 ;  /* 0x00000020090a7836 */ /* 0x000fe40000000000 */
[----:B------:R-:W-:Y:S01]  /*1350*/  LOP3.LUT R7, R7, 0x800000, RZ, 0xfc, !PT ;  /* 0x0080000007077812 */ /* 0x000fe200078efcff */
[----:B------:R-:W-:Y:S01]  /*1360*/  IMAD.MOV R9, RZ, RZ, -R9 ;  /* 0x000000ffff097224 */ /* 0x000fe200078e0a09 */
[----:B------:R-:W-:-:S02]  /*1370*/  FSETP.NEU.FTZ.AND P0, PT, R5, R8, PT ;  /* 0x000000080500720b */ /* 0x000fc40003f1d000 */
[----:B------:R-:W-:Y:S02]  /*1380*/  SHF.L.U32 R10, R7, R10, RZ ;  /* 0x0000000a070a7219 */ /* 0x000fe400000006ff */
[----:B------:R-:W-:Y:S02]  /*1390*/  SEL R8, R9, RZ, P2 ;  /* 0x000000ff09087207 */ /* 0x000fe40001000000 */
[----:B------:R-:W-:Y:S02]  /*13a0*/  ISETP.NE.AND P1, PT, R10, RZ, P1 ;  /* 0x000000ff0a00720c */ /* 0x000fe40000f25270 */
[----:B------:R-:W-:Y:S02]  /*13b0*/  SHF.R.U32.HI R8, RZ, R8, R7 ;  /* 0x00000008ff087219 */ /* 0x000fe40000011607 */
[----:B------:R-:W-:Y:S02]  /*13c0*/  PLOP3.LUT P0, PT, P0, P1, PT, 0xf8, 0x8f ;  /* 0x00000000008f781c */ /* 0x000fe40000703f70 */
[----:B------:R-:W-:-:S02]  /*13d0*/  SHF.R.U32.HI R10, RZ, 0x1, R8 ;  /* 0x00000001ff0a7819 */ /* 0x000fc40000011608 */
[----:B------:R-:W-:-:S04]  /*13e0*/  SEL R5, RZ, 0x1, !P0 ;  /* 0x00000001ff057807 */ /* 0x000fc80004000000 */
[----:B------:R-:W-:-:S04]  /*13f0*/  LOP3.LUT R5, R5, 0x1, R10, 0xf8, !PT ;  /* 0x0000000105057812 */ /* 0x000fc800078ef80a */
[----:B------:R-:W-:-:S05]  /*1400*/  LOP3.LUT R5, R5, R8, RZ, 0xc0, !PT ;  /* 0x0000000805057212 */ /* 0x000fca00078ec0ff */
[----:B------:R-:W-:-:S05]  /*1410*/  IMAD.IADD R5, R10, 0x1, R5 ;  /* 0x000000010a057824 */ /* 0x000fca00078e0205 */
[----:B------:R-:W-:Y:S01]  /*1420*/  LOP3.LUT R4, R5, R4, RZ, 0xfc, !PT ;  /* 0x0000000405047212 */ /* 0x000fe200078efcff */
[----:B------:R-:W-:Y:S06]  /*1430*/  BRA `(.L_x_18) ;  /* 0x0000000000107947 */ /* 0x000fec0003800000 */
.L_x_17:
[----:B------:R-:W-:-:S04]  /*1440*/  LOP3.LUT R4, R4, 0x80000000, RZ, 0xc0, !PT ;  /* 0x8000000004047812 */ /* 0x000fc800078ec0ff */
[----:B------:R-:W-:Y:S01]  /*1450*/  LOP3.LUT R4, R4, 0x7f800000, RZ, 0xfc, !PT ;  /* 0x7f80000004047812 */ /* 0x000fe200078efcff */
[----:B------:R-:W-:Y:S06]  /*1460*/  BRA `(.L_x_18) ;  /* 0x0000000000047947 */ /* 0x000fec0003800000 */
.L_x_16:
[----:B------:R-:W-:-:S07]  /*1470*/  IMAD R4, R8, 0x800000, R4 ;  /* 0x0080000008047824 */ /* 0x000fce00078e0204 */
.L_x_18:
[----:B------:R-:W-:Y:S05]  /*1480*/  BSYNC.RECONVERGENT B2 ;  /* 0x0000000000027941 */ /* 0x000fea0003800200 */
.L_x_15:
[----:B------:R-:W-:Y:S05]  /*1490*/  BRA `(.L_x_19) ;  /* 0x0000000000207947 */ /* 0x000fea0003800000 */
.L_x_14:
[----:B------:R-:W-:-:S04]  /*14a0*/  LOP3.LUT R4, R9, 0x80000000, R8, 0x48, !PT ;  /* 0x8000000009047812 */ /* 0x000fc800078e4808 */
[----:B------:R-:W-:Y:S01]  /*14b0*/  LOP3.LUT R4, R4, 0x7f800000, RZ, 0xfc, !PT ;  /* 0x7f80000004047812 */ /* 0x000fe200078efcff */
[----:B------:R-:W-:Y:S06]  /*14c0*/  BRA `(.L_x_19) ;  /* 0x0000000000147947 */ /* 0x000fec0003800000 */
.L_x_13:
[----:B------:R-:W-:Y:S01]  /*14d0*/  LOP3.LUT R4, R9, 0x80000000, R8, 0x48, !PT ;  /* 0x8000000009047812 */ /* 0x000fe200078e4808 */
[----:B------:R-:W-:Y:S06]  /*14e0*/  BRA `(.L_x_19) ;  /* 0x00000000000c7947 */ /* 0x000fec0003800000 */
.L_x_12:
[----:B------:R-:W0:Y:S01]  /*14f0*/  MUFU.RSQ R4, -QNAN ;  /* 0xffc0000000047908 */ /* 0x000e220000001400 */
[----:B------:R-:W-:Y:S05]  /*1500*/  BRA `(.L_x_19) ;  /* 0x0000000000047947 */ /* 0x000fea0003800000 */
.L_x_11:
[----:B------:R-:W-:-:S07]  /*1510*/  FADD.FTZ R4, R4, R5 ;  /* 0x0000000504047221 */ /* 0x000fce0000010000 */
.L_x_19:
[----:B------:R-:W-:Y:S05]  /*1520*/  BSYNC.RECONVERGENT B1 ;  /* 0x0000000000017941 */ /* 0x000fea0003800200 */
.L_x_9:
[----:B------:R-:W-:-:S04]  /*1530*/  IMAD.MOV.U32 R7, RZ, RZ, 0x0 ;  /* 0x00000000ff077424 */ /* 0x000fc800078e00ff */
[----:B0-----:R-:W-:Y:S05]  /*1540*/  RET.REL.NODEC R6 `(_Z27bev_mean_pool_grad_kernel_tIfEviiiiiiiPKT_PKiS4_S4_PS0_) ;  /* 0xffffffe806ac7950 */ /* 0x001fea0003c3ffff */
.L_x_20:
[----:B------:R-:W-:-:S00]  /*1550*/  BRA `(.L_x_20) ;  /* 0xfffffffc00fc7947 */ /* 0x000fc0000383ffff */
[----:B------:R-:W-:-:S00]  /*1560*/  NOP ;  /* 0x0000000000007918 */ /* 0x000fc00000000000 */
        /* <DEDUP_REMOVED lines=9> */
.L_x_158:


//--------------------- .text._Z27bev_mean_pool_grad_kernel_tI6__halfEviiiiiiiPKT_PKiS5_S5_PS1_ --------------------------
	.section	.text._Z27bev_mean_pool_grad_kernel_tI6__halfEviiiiiiiPKT_PKiS5_S5_PS1_,"ax",@progbits
	.align	128
        .global         _Z27bev_mean_pool_grad_kernel_tI6__halfEviiiiiiiPKT_PKiS5_S5_PS1_
        .type           _Z27bev_mean_pool_grad_kernel_tI6__halfEviiiiiiiPKT_PKiS5_S5_PS1_,@function
        .size           _Z27bev_mean_pool_grad_kernel_tI6__halfEviiiiiiiPKT_PKiS5_S5_PS1_,(.L_x_159 - _Z27bev_mean_pool_grad_kernel_tI6__halfEviiiiiiiPKT_PKiS5_S5_PS1_)
        .other          _Z27bev_mean_pool_grad_kernel_tI6__halfEviiiiiiiPKT_PKiS5_S5_PS1_,@"STO_CUDA_ENTRY STV_DEFAULT"
_Z27bev_mean_pool_grad_kernel_tI6__halfEviiiiiiiPKT_PKiS5_S5_PS1_:
.text._Z27bev_mean_pool_grad_kernel_tI6__halfEviiiiiiiPKT_PKiS5_S5_PS1_:
        /* <DEDUP_REMOVED lines=8> */
[----:B------:R-:W1:Y:S06]  /*0080*/  LDCU UR4, c[0x0][0x398] ;  /* 0x00007300ff0477ac */ /* 0x000e6c0008000800 */
[----:B0-----:R-:W0:Y:S01]  /*0090*/  MUFU.RCP R0, R0 ;  /* 0x0000000000007308 */ /* 0x001e220000001000 */
[----:B------:R-:W-:Y:S01]  /*00a0*/  IABS R6, R7 ;  /* 0x0000000700067213 */ /* 0x000fe20000000000 */
[----:B0-----:R-:W-:-:S06]  /*00b0*/  VIADD R4, R0, 0xffffffe ;  /* 0x0ffffffe00047836 */ /* 0x001fcc0000000000 */
[----:B------:R0:W2:Y:S02]  /*00c0*/  F2I.FTZ.U32.TRUNC.NTZ R5, R4 ;  /* 0x0000000400057305 */ /* 0x0000a4000021f000 */
[----:B0-----:R-:W-:Y:S02]  /*00d0*/  IMAD.MOV.U32 R4, RZ, RZ, RZ ;  /* 0x000000ffff047224 */ /* 0x001fe400078e00ff */
[----:B--2---:R-:W-:-:S04]  /*00e0*/  IMAD.MOV R8, RZ, RZ, -R5 ;  /* 0x000000ffff087224 */ /* 0x004fc800078e0a05 */
[----:B------:R-:W-:-:S04]  /*00f0*/  IMAD R9, R8, R3, RZ ;  /* 0x0000000308097224 */ /* 0x000fc800078e02ff */
[----:B------:R-:W-:Y:S01]  /*0100*/  IMAD.HI.U32 R5, R5, R9, R4 ;  /* 0x0000000905057227 */ /* 0x000fe200078e0004 */
[----:B------:R-:W-:-:S05]  /*0110*/  LOP3.LUT R4, RZ, R2, RZ, 0x33, !PT ;  /* 0x00000002ff047212 */ /* 0x000fca00078e33ff */
        /* <DEDUP_REMOVED lines=39> */
[C---:B------:R-:W-:Y:S02]  /*0390*/  IMAD R6, R2.reuse, UR5, RZ ;  /* 0x0000000502067c24 */ /* 0x040fe4000f8e02ff */
[C---:B------:R-:W-:Y:S02]  /*03a0*/  IMAD R7, R2.reuse, UR4, RZ ;  /* 0x0000000402077c24 */ /* 0x040fe4000f8e02ff */
[----:B------:R-:W-:Y:S02]  /*03b0*/  @!P2 IMAD.MOV R3, RZ, RZ, -R3 ;  /* 0x000000ffff03a224 */ /* 0x000fe400078e0a03 */
[----:B0-----:R-:W-:Y:S01]  /*03c0*/  IMAD R9, R2, UR7, RZ ;  /* 0x0000000702097c24 */ /* 0x001fe2000f8e02ff */
[----:B------:R-:W0:Y:S02]  /*03d0*/  LDCU.64 UR4, c[0x0][0x3a0] ;  /* 0x00007400ff0477ac */ /* 0x000e240008000a00 */
[----:B------:R-:W-:Y:S01]  /*03e0*/  SEL R3, R4, R3, !P0 ;  /* 0x0000000304037207 */ /* 0x000fe20004000000 */
[----:B--2---:R-:W-:-:S02]  /*03f0*/  IMAD R12, R12, R7, RZ ;  /* 0x000000070c0c7224 */ /* 0x004fc400078e02ff */
[----:B----4-:R-:W-:-:S03]  /*0400*/  IMAD R13, R13, R6, RZ ;  /* 0x000000060d0d7224 */ /* 0x010fc600078e02ff */
[----:B------:R-:W-:Y:S02]  /*0410*/  SHF.R.S32.HI R7, RZ, 0x1f, R12 ;  /* 0x0000001fff077819 */ /* 0x000fe4000001140c */
[--C-:B------:R-:W-:Y:S01]  /*0420*/  SHF.R.S32.HI R6, RZ, 0x1f, R3.reuse ;  /* 0x0000001fff067819 */ /* 0x100fe20000011403 */
        /* <DEDUP_REMOVED lines=11> */
[----:B------:R0:W2:Y:S01]  /*04e0*/  LDG.E.U16.CONSTANT R4, desc[UR8][R8.64] ;  /* 0x0000000808047981 */ /* 0x0000a2000c1e9500 */
[----:B------:R-:W-:Y:S01]  /*04f0*/  IMAD R12, R5, R2, RZ ;  /* 0x00000002050c7224 */ /* 0x000fe200078e02ff */
[----:B------:R-:W-:Y:S04]  /*0500*/  BSSY.RECONVERGENT B0, `(.L_x_21) ;  /* 0x0000011000007945 */ /* 0x000fe80003800200 */
[----:B------:R-:W-:Y:S02]  /*0510*/  IADD3 R2, P1, PT, R12, R3, RZ ;  /* 0x000000030c027210 */ /* 0x000fe40007f3e0ff */
[----:B------:R-:W-:Y:S02]  /*0520*/  SHF.R.S32.HI R3, RZ, 0x1f, R12 ;  /* 0x0000001fff037819 */ /* 0x000fe4000001140c */
[----:B0-----:R-:W-:-:S03]  /*0530*/  I2FP.F32.S32 R9, R0 ;  /* 0x0000000000097245 */ /* 0x001fc60000201400 */
[----:B------:R-:W-:Y:S01]  /*0540*/  IMAD.X R3, R3, 0x1, R6, P1 ;  /* 0x0000000103037824 */ /* 0x000fe200008e0606 */
[----:B------:R-:W0:Y:S02]  /*0550*/  MUFU.RCP R7, R9 ;  /* 0x0000000900077308 */ /* 0x000e240000001000 */
[----:B0-----:R-:W-:-:S04]  /*0560*/  FFMA R10, -R9, R7, 1 ;  /* 0x3f800000090a7423 */ /* 0x001fc80000000107 */
[----:B------:R-:W-:Y:S01]  /*0570*/  FFMA R7, R7, R10, R7 ;  /* 0x0000000a07077223 */ /* 0x000fe20000000007 */
[----:B--2---:R-:W-:-:S04]  /*0580*/  HADD2.F32 R4, -RZ, R4.H0_H0 ;  /* 0x20000004ff047230 */ /* 0x004fc80000004100 */
[----:B------:R-:W0:Y:S01]  /*0590*/  FCHK P0, R4, R9 ;  /* 0x0000000904007302 */ /* 0x000e220000000000 */
[----:B------:R-:W-:-:S04]  /*05a0*/  FFMA R10, R4, R7, RZ ;  /* 0x00000007040a7223 */ /* 0x000fc800000000ff */
[----:B------:R-:W-:-:S04]  /*05b0*/  FFMA R5, -R9, R10, R4 ;  /* 0x0000000a09057223 */ /* 0x000fc80000000104 */
[----:B------:R-:W-:Y:S01]  /*05c0*/  FFMA R5, R7, R5, R10 ;  /* 0x0000000507057223 */ /* 0x000fe2000000000a */
[----:B0-----:R-:W-:Y:S06]  /*05d0*/  @!P0 BRA `(.L_x_22) ;  /* 0x00000000000c8947 */ /* 0x001fec0003800000 */
[----:B------:R-:W-:-:S07]  /*05e0*/  MOV R6, 0x600 ;  /* 0x0000060000067802 */ /* 0x000fce0000000f00 */
[----:B------:R-:W-:Y:S05]  /*05f0*/  CALL.REL.NOINC `($__internal_1_$__cuda_sm3x_div_rn_noftz_f32_slowpath) ;  /* 0x0000000800547944 */ /* 0x000fea0003c00000 */
[----:B------:R-:W-:-:S07]  /*0600*/  IMAD.MOV.U32 R5, RZ, RZ, R4 ;  /* 0x000000ffff057224 */ /* 0x000fce00078e0004 */
.L_x_22:
[----:B------:R-:W-:Y:S05]  /*0610*/  BSYNC.RECONVERGENT B0 ;  /* 0x0000000000007941 */ /* 0x000fea0003800200 */
.L_x_21:
[----:B------:R-:W-:-:S13]  /*0620*/  ISETP.GE.AND P0, PT, R0, 0x1, PT ;  /* 0x000000010000780c */ /* 0x000fda0003f06270 */
[----:B------:R-:W-:Y:S05]  /*0630*/  @!P0 EXIT ;  /* 0x000000000000894d */ /* 0x000fea0003800000 */
[C---:B------:R-:W-:Y:S01]  /*0640*/  ISETP.GE.U32.AND P1, PT, R0.reuse, 0x8, PT ;  /* 0x000000080000780c */ /* 0x040fe20003f26070 */
[----:B------:R-:W0:Y:S01]  /*0650*/  LDCU.64 UR4, c[0x0][0x3c0] ;  /* 0x00007800ff0477ac */ /* 0x000e220008000a00 */
[----:B------:R-:W-:Y:S01]  /*0660*/  LOP3.LUT R4, R0, 0x7, RZ, 0xc0, !PT ;  /* 0x0000000700047812 */ /* 0x000fe200078ec0ff */
[----:B------:R-:W-:Y:S01]  /*0670*/  BSSY.RECONVERGENT B0, `(.L_x_23) ;  /* 0x0000048000007945 */ /* 0x000fe20003800200 */
[----:B------:R-:W-:Y:S01]  /*0680*/  F2FP.F16.F32.PACK_AB R5, RZ, R5 ;  /* 0x00000005ff05723e */ /* 0x000fe200000000ff */
[----:B------:R-:W-:Y:S01]  /*0690*/  IMAD.MOV.U32 R6, RZ, RZ, RZ ;  /* 0x000000ffff067224 */ /* 0x000fe200078e00ff */
        /* <DEDUP_REMOVED lines=14> */
.L_x_25:
        /* <DEDUP_REMOVED lines=9> */
[----:B------:R-:W-:Y:S02]  /*0810*/  LEA.HI.X R25, R17, UR5, R18, 0x1, P1 ;  /* 0x0000000511197c11 */ /* 0x000fe400088f0c12 */
[----:B------:R-:W-:Y:S02]  /*0820*/  LEA.HI.X R23, R15, UR5, R16, 0x1, P2 ;  /* 0x000000050f177c11 */ /* 0x000fe400090f0c10 */
[----:B------:R-:W-:Y:S01]  /*0830*/  PRMT R19, R5, 0x7610, R19 ;  /* 0x0000761005137816 */ /* 0x000fe20000000013 */
[----:B------:R-:W-:Y:S01]  /*0840*/  STG.E.U16 desc[UR8][R24.64], R5 ;  /* 0x0000000518007986 */ /* 0x000fe2000c101508 */
[-C--:B------:R-:W-:Y:S02]  /*0850*/  IADD3 R17, P1, PT, R12, R2.reuse, RZ ;  /* 0x000000020c117210 */ /* 0x080fe40007f3e0ff */
[----:B------:R-:W-:Y:S01]  /*0860*/  IADD3 R15, P3, PT, R14, R2, RZ ;  /* 0x000000020e0f7210 */ /* 0x000fe20007f7e0ff */
[----:B------:R0:W-:Y:S01]  /*0870*/  STG.E.U16 desc[UR8][R22.64], R19 ;  /* 0x0000001316007986 */ /* 0x0001e2000c101508 */
[----:B------:R-:W-:Y:S01]  /*0880*/  LEA.HI.X.SX32 R29, R12, R3, 0x1, P1 ;  /* 0x000000030c1d7211 */ /* 0x000fe200008f0eff */
[----:B------:R-:W-:Y:S01]  /*0890*/  IMAD R12, R7, 0x8, R12 ;  /* 0x00000008070c7824 */ /* 0x000fe200078e020c */
[----:B------:R-:W-:-:S02]  /*08a0*/  LEA R16, P1, R17, UR4, 0x1 ;  /* 0x0000000411107c11 */ /* 0x000fc4000f8208ff */
[C---:B------:R-:W-:Y:S02]  /*08b0*/  IADD3 R21, P2, PT, R26.reuse, R2, RZ ;  /* 0x000000021a157210 */ /* 0x040fe40007f5e0ff */
[----:B------:R-:W-:Y:S02]  /*08c0*/  LEA.HI.X R17, R17, UR5, R29, 0x1, P1 ;  /* 0x0000000511117c11 */ /* 0x000fe400088f0c1d */
[-C--:B------:R-:W-:Y:S01]  /*08d0*/  LEA.HI.X.SX32 R27, R26, R3.reuse, 0x1, P2 ;  /* 0x000000031a1b7211 */ /* 0x080fe200010f0eff */
[----:B------:R-:W-:Y:S01]  /*08e0*/  IMAD R26, R7, 0x8, R26 ;  /* 0x00000008071a7824 */ /* 0x000fe200078e021a */
[----:B------:R-:W-:Y:S01]  /*08f0*/  LEA R20, P2, R21, UR4, 0x1 ;  /* 0x0000000415147c11 */ /* 0x000fe2000f8408ff */
[----:B------:R1:W-:Y:S01]  /*0900*/  STG.E.U16 desc[UR8][R16.64], R5 ;  /* 0x0000000510007986 */ /* 0x0003e2000c101508 */
[----:B0-----:R-:W-:Y:S01]  /*0910*/  LEA.HI.X.SX32 R19, R14, R3, 0x1, P3 ;  /* 0x000000030e137211 */ /* 0x001fe200018f0eff */
[----:B------:R-:W-:Y:S01]  /*0920*/  IMAD R14, R7, 0x8, R14 ;  /* 0x00000008070e7824 */ /* 0x000fe200078e020e */
[----:B------:R-:W-:-:S02]  /*0930*/  LEA R18, P3, R15, UR4, 0x1 ;  /* 0x000000040f127c11 */ /* 0x000fc4000f8608ff */
[----:B------:R-:W-:Y:S02]  /*0940*/  LEA.HI.X R21, R21, UR5, R27, 0x1, P2 ;  /* 0x0000000515157c11 */ /* 0x000fe400090f0c1b */
[----:B------:R-:W-:Y:S02]  /*0950*/  LEA.HI.X R19, R15, UR5, R19, 0x1, P3 ;  /* 0x000000050f137c11 */ /* 0x000fe400098f0c13 */
[----:B------:R-:W-:Y:S02]  /*0960*/  PRMT R15, R5, 0x7610, R15 ;  /* 0x00007610050f7816 */ /* 0x000fe4000000000f */
[-C--:B------:R-:W-:Y:S02]  /*0970*/  IADD3 R25, P3, PT, R9, R2.reuse, RZ ;  /* 0x0000000209197210 */ /* 0x080fe40007f7e0ff */
[----:B------:R-:W-:Y:S01]  /*0980*/  IADD3 R27, P2, PT, R11, R2, RZ ;  /* 0x000000020b1b7210 */ /* 0x000fe20007f5e0ff */
[----:B------:R0:W-:Y:S01]  /*0990*/  STG.E.U16 desc[UR8][R18.64], R15 ;  /* 0x0000000f12007986 */ /* 0x0001e2000c101508 */
[-C--:B------:R-:W-:Y:S01]  /*09a0*/  LEA.HI.X.SX32 R29, R9, R3.reuse, 0x1, P3 ;  /* 0x00000003091d7211 */ /* 0x080fe200018f0eff */
[----:B------:R-:W-:Y:S01]  /*09b0*/  IMAD R9, R7, 0x8, R9 ;  /* 0x0000000807097824 */ /* 0x000fe200078e0209 */
[----:B------:R-:W-:Y:S01]  /*09c0*/  LEA R24, P3, R25, UR4, 0x1 ;  /* 0x0000000419187c11 */ /* 0x000fe2000f8608ff */
[----:B------:R2:W-:Y:S01]  /*09d0*/  STG.E.U16 desc[UR8][R20.64], R5 ;  /* 0x0000000514007986 */ /* 0x0005e2000c101508 */
[----:B-1----:R-:W-:Y:S01]  /*09e0*/  LEA.HI.X.SX32 R17, R11, R3, 0x1, P2 ;  /* 0x000000030b117211 */ /* 0x002fe200010f0eff */
[----:B------:R-:W-:Y:S01]  /*09f0*/  IMAD R11, R7, 0x8, R11 ;  /* 0x00000008070b7824 */ /* 0x000fe200078e020b */
[----:B------:R-:W-:-:S02]  /*0a00*/  LEA R16, P2, R27, UR4, 0x1 ;  /* 0x000000041b107c11 */ /* 0x000fc4000f8408ff */
[----:B------:R-:W-:Y:S02]  /*0a10*/  LEA.HI.X R25, R25, UR5, R29, 0x1, P3 ;  /* 0x0000000519197c11 */ /* 0x000fe400098f0c1d */
[----:B------:R-:W-:Y:S02]  /*0a20*/  LEA.HI.X R17, R27, UR5, R17, 0x1, P2 ;  /* 0x000000051b117c11 */ /* 0x000fe400090f0c11 */
[C---:B0-----:R-:W-:Y:S02]  /*0a30*/  IADD3 R15, P1, PT, R28.reuse, R2, RZ ;  /* 0x000000021c0f7210 */ /* 0x041fe40007f3e0ff */
[----:B------:R-:W-:Y:S02]  /*0a40*/  PRMT R18, R5, 0x7610, R18 ;  /* 0x0000761005127816 */ /* 0x000fe40000000012 */
[----:B------:R-:W-:Y:S01]  /*0a50*/  LEA.HI.X.SX32 R23, R28, R3, 0x1, P1 ;  /* 0x000000031c177211 */ /* 0x000fe200008f0eff */
[----:B------:R-:W-:Y:S01]  /*0a60*/  IMAD R28, R7, 0x8, R28 ;  /* 0x00000008071c7824 */ /* 0x000fe200078e021c */
[----:B------:R-:W-:-:S04]  /*0a70*/  LEA R22, P1, R15, UR4, 0x1 ;  /* 0x000000040f167c11 */ /* 0x000fc8000f8208ff */
[----:B------:R-:W-:Y:S02]  /*0a80*/  LEA.HI.X R23, R15, UR5, R23, 0x1, P1 ;  /* 0x000000050f177c11 */ /* 0x000fe400088f0c17 */
[----:B------:R-:W-:Y:S02]  /*0a90*/  PRMT R15, R5, 0x7610, R15 ;  /* 0x00007610050f7816 */ /* 0x000fe4000000000f */
[----:B------:R-:W-:-:S03]  /*0aa0*/  ISETP.NE.AND P1, PT, R13, RZ, PT ;  /* 0x000000ff0d00720c */ /* 0x000fc60003f25270 */
[----:B------:R2:W-:Y:S04]  /*0ab0*/  STG.E.U16 desc[UR8][R22.64], R15 ;  /* 0x0000000f16007986 */ /* 0x0005e8000c101508 */
[----:B------:R2:W-:Y:S04]  /*0ac0*/  STG.E.U16 desc[UR8][R24.64], R5 ;  /* 0x0000000518007986 */ /* 0x0005e8000c101508 */
[----:B------:R2:W-:Y:S02]  /*0ad0*/  STG.E.U16 desc[UR8][R16.64], R18 ;  /* 0x0000001210007986 */ /* 0x0005e4000c101508 */
[----:B------:R-:W-:Y:S05]  /*0ae0*/  @P1 BRA `(.L_x_25) ;  /* 0xfffffffc00241947 */ /* 0x000fea000383ffff */
.L_x_24:
[----:B0-----:R-:W-:Y:S05]  /*0af0*/  BSYNC.RECONVERGENT B0 ;  /* 0x0000000000007941 */ /* 0x001fea0003800200 */
.L_x_23:
        /* <DEDUP_REMOVED lines=12> */
[C---:B------:R-:W-:Y:S02]  /*0bc0*/  IADD3 R11, P2, PT, R7.reuse, R2, RZ ;  /* 0x00000002070b7210 */ /* 0x040fe40007f5e0ff */
[-C--:B------:R-:W-:Y:S01]  /*0bd0*/  LEA.HI.X.SX32 R14, R4, R3.reuse, 0x1, P1 ;  /* 0x00000003040e7211 */ /* 0x080fe200008f0eff */
[----:B------:R-:W-:Y:S01]  /*0be0*/  VIADD R4, R7, UR4 ;  /* 0x0000000407047c36 */ /* 0x000fe20008000000 */
[----:B-1----:R-:W-:Y:S02]  /*0bf0*/  LEA R8, P1, R9, UR6, 0x1 ;  /* 0x0000000609087c11 */ /* 0x002fe4000f8208ff */
[----:B------:R-:W-:Y:S01]  /*0c00*/  LEA.HI.X.SX32 R12, R7, R3, 0x1, P2 ;  /* 0x00000003070c7211 */ /* 0x000fe200010f0eff */
[----:B------:R-:W-:Y:S01]  /*0c10*/  VIADD R7, R4, UR4 ;  /* 0x0000000404077c36 */ /* 0x000fe20008000000 */
[----:B------:R-:W-:Y:S02]  /*0c20*/  LEA R10, P2, R11, UR6, 0x1 ;  /* 0x000000060b0a7c11 */ /* 0x000fe4000f8408ff */
[----:B------:R-:W-:-:S02]  /*0c30*/  LEA.HI.X R9, R9, UR7, R14, 0x1, P1 ;  /* 0x0000000709097c11 */ /* 0x000fc400088f0c0e */
[----:B------:R-:W-:Y:S02]  /*0c40*/  LEA.HI.X R11, R11, UR7, R12, 0x1, P2 ;  /* 0x000000070b0b7c11 */ /* 0x000fe400090f0c0c */
[CC--:B------:R-:W-:Y:S01]  /*0c50*/  IADD3 R13, P1, PT, R4.reuse, R2.reuse, RZ ;  /* 0x00000002040d7210 */ /* 0x0c0fe20007f3e0ff */
[----:B------:R0:W-:Y:S01]  /*0c60*/  STG.E.U16 desc[UR8][R8.64], R5 ;  /* 0x0000000508007986 */ /* 0x0001e2000c101508 */
[C---:B------:R-:W-:Y:S02]  /*0c70*/  IADD3 R15, P2, PT, R7.reuse, R2, RZ ;  /* 0x00000002070f7210 */ /* 0x040fe40007f5e0ff */
[-C--:B------:R-:W-:Y:S01]  /*0c80*/  LEA.HI.X.SX32 R16, R4, R3.reuse, 0x1, P1 ;  /* 0x0000000304107211 */ /* 0x080fe200008f0eff */
[----:B------:R0:W-:Y:S01]  /*0c90*/  STG.E.U16 desc[UR8][R10.64], R5 ;  /* 0x000000050a007986 */ /* 0x0001e2000c101508 */
[----:B------:R-:W-:Y:S02]  /*0ca0*/  LEA.HI.X.SX32 R4, R7, R3, 0x1, P2 ;  /* 0x0000000307047211 */ /* 0x000fe400010f0eff */
[----:B------:R-:W-:-:S02]  /*0cb0*/  LEA R14, P2, R15, UR6, 0x1 ;  /* 0x000000060f0e7c11 */ /* 0x000fc4000f8408ff */
[----:B------:R-:W-:Y:S02]  /*0cc0*/  LEA R12, P1, R13, UR6, 0x1 ;  /* 0x000000060d0c7c11 */ /* 0x000fe4000f8208ff */
[----:B------:R-:W-:Y:S02]  /*0cd0*/  LEA.HI.X R15, R15, UR7, R4, 0x1, P2 ;  /* 0x000000070f0f7c11 */ /* 0x000fe400090f0c04 */
[----:B------:R-:W-:Y:S02]  /*0ce0*/  LEA.HI.X R13, R13, UR7, R16, 0x1, P1 ;  /* 0x000000070d0d7c11 */ /* 0x000fe400088f0c10 */
[C---:B------:R-:W-:Y:S02]  /*0cf0*/  PRMT R4, R5.reuse, 0x7610, R4 ;  /* 0x0000761005047816 */ /* 0x040fe40000000004 */
[----:B------:R-:W-:-:S03]  /*0d00*/  PRMT R7, R5, 0x7610, R7 ;  /* 0x0000761005077816 */ /* 0x000fc60000000007 */
[----:B------:R0:W-:Y:S04]  /*0d10*/  STG.E.U16 desc[UR8][R12.64], R4 ;  /* 0x000000040c007986 */ /* 0x0001e8000c101508 */
[----:B------:R0:W-:Y:S02]  /*0d20*/  STG.E.U16 desc[UR8][R14.64], R7 ;  /* 0x000000070e007986 */ /* 0x0001e4000c101508 */
.L_x_27:
[----:B------:R-:W-:Y:S05]  /*0d30*/  BSYNC.RECONVERGENT B0 ;  /* 0x0000000000007941 */ /* 0x000fea0003800200 */
.L_x_26:
        /* <DEDUP_REMOVED lines=10> */
[C---:B0-----:R-:W-:Y:S01]  /*0de0*/  VIADD R9, R0.reuse, UR4 ;  /* 0x0000000400097c36 */ /* 0x041fe20008000000 */
[----:B------:R-:W-:-:S04]  /*0df0*/  IADD3 R4, P1, PT, R0, R2, RZ ;  /* 0x0000000200047210 */ /* 0x000fc80007f3e0ff */
[C---:B------:R-:W-:Y:S02]  /*0e00*/  IADD3 R11, P2, PT, R9.reuse, R2, RZ ;  /* 0x00000002090b7210 */ /* 0x040fe40007f5e0ff */
[-C--:B------:R-:W-:Y:S02]  /*0e10*/  LEA.HI.X.SX32 R7, R0, R3.reuse, 0x1, P1 ;  /* 0x0000000300077211 */ /* 0x080fe400008f0eff */
[----:B------:R-:W-:Y:S02]  /*0e20*/  LEA.HI.X.SX32 R0, R9, R3, 0x1, P2 ;  /* 0x0000000309007211 */ /* 0x000fe400010f0eff */
[C---:B--2---:R-:W-:Y:S02]  /*0e30*/  LEA R8, P1, R4.reuse, UR6, 0x1 ;  /* 0x0000000604087c11 */ /* 0x044fe4000f8208ff */
[----:B------:R-:W-:Y:S02]  /*0e40*/  LEA R10, P2, R11, UR6, 0x1 ;  /* 0x000000060b0a7c11 */ /* 0x000fe4000f8408ff */
[----:B------:R-:W-:-:S02]  /*0e50*/  LEA.HI.X R9, R4, UR7, R7, 0x1, P1 ;  /* 0x0000000704097c11 */ /* 0x000fc400088f0c07 */
[--C-:B------:R-:W-:Y:S02]  /*0e60*/  LEA.HI.X R11, R11, UR7, R0.reuse, 0x1, P2 ;  /* 0x000000070b0b7c11 */ /* 0x100fe400090f0c00 */
[----:B------:R-:W-:Y:S01]  /*0e70*/  PRMT R0, R5, 0x7610, R0 ;  /* 0x0000761005007816 */ /* 0x000fe20000000000 */
[----:B------:R1:W-:Y:S04]  /*0e80*/  STG.E.U16 desc[UR8][R8.64], R5 ;  /* 0x0000000508007986 */ /* 0x0003e8000c101508 */
[----:B------:R1:W-:Y:S02]  /*0e90*/  STG.E.U16 desc[UR8][R10.64], R0 ;  /* 0x000000000a007986 */ /* 0x0003e4000c101508 */
.L_x_29:
[----:B------:R-:W-:Y:S05]  /*0ea0*/  BSYNC.RECONVERGENT B0 ;  /* 0x0000000000007941 */ /* 0x000fea0003800200 */
.L_x_28:
[----:B------:R-:W-:Y:S05]  /*0eb0*/  @P0 EXIT ;  /* 0x000000000000094d */ /* 0x000fea0003800000 */
[----:B------:R-:W2:Y:S01]  /*0ec0*/  LDCU UR4, c[0x0][0x394] ;  /* 0x00007280ff0477ac */ /* 0x000ea20008000800 */
[----:B------:R-:W3:Y:S01]  /*0ed0*/  LDCU.64 UR6, c[0x0][0x3c0] ;  /* 0x00007800ff0677ac */ /* 0x000ee20008000a00 */
[----:B--2---:R-:W-:-:S05]  /*0ee0*/  IMAD R6, R6, UR4, RZ ;  /* 0x0000000406067c24 */ /* 0x004fca000f8e02ff */
[----:B-1----:R-:W-:-:S04]  /*0ef0*/  IADD3 R0, P0, PT, R6, R2, RZ ;  /* 0x0000000206007210 */ /* 0x002fc80007f1e0ff */
[----:B------:R-:W-:Y:S02]  /*0f00*/  LEA.HI.X.SX32 R3, R6, R3, 0x1, P0 ;  /* 0x0000000306037211 */ /* 0x000fe400000f0eff */
[----:B---3--:R-:W-:-:S04]  /*0f10*/  LEA R2, P0, R0, UR6, 0x1 ;  /* 0x0000000600027c11 */ /* 0x008fc8000f8008ff */
[----:B------:R-:W-:-:S05]  /*0f20*/  LEA.HI.X R3, R0, UR7, R3, 0x1, P0 ;  /* 0x0000000700037c11 */ /* 0x000fca00080f0c03 */
[----:B------:R-:W-:Y:S01]  /*0f30*/  STG.E.U16 desc[UR8][R2.64], R5 ;  /* 0x0000000502007986 */ /* 0x000fe2000c101508 */
[----:B------:R-:W-:Y:S05]  /*0f40*/  EXIT ;  /* 0x000000000000794d */ /* 0x000fea0003800000 */
        .weak           $__internal_1_$__cuda_sm3x_div_rn_noftz_f32_slowpath
        .type           $__internal_1_$__cuda_sm3x_div_rn_noftz_f32_slowpath,@function
        .size           $__internal_1_$__cuda_sm3x_div_rn_noftz_f32_slowpath,(.L_x_159 - $__internal_1_$__cuda_sm3x_div_rn_noftz_f32_slowpath)
$__internal_1_$__cuda_sm3x_div_rn_noftz_f32_slowpath:
[----:B------:R-:W-:Y:S01]  /*0f50*/  SHF.R.U32.HI R7, RZ, 0x17, R9 ;  /* 0x00000017ff077819 */ /* 0x000fe20000011609 */
[----:B------:R-:W-:Y:S01]  /*0f60*/  BSSY.RECONVERGENT B1, `(.L_x_30) ;  /* 0x0000064000017945 */ /* 0x000fe20003800200 */
[--C-:B------:R-:W-:Y:S01]  /*0f70*/  SHF.R.U32.HI R5, RZ, 0x17, R4.reuse ;  /* 0x00000017ff057819 */ /* 0x100fe20000011604 */
[----:B------:R-:W-:Y:S01]  /*0f80*/  IMAD.MOV.U32 R8, RZ, RZ, R4 ;  /* 0x000000ffff087224 */ /* 0x000fe200078e0004 */
[----:B------:R-:W-:Y:S02]  /*0f90*/  LOP3.LUT R14, R7, 0xff, RZ, 0xc0, !PT ;  /* 0x000000ff070e7812 */ /* 0x000fe400078ec0ff */
        /* <DEDUP_REMOVED lines=9> */
[----:B------:R-:W-:-:S04]  /*1030*/  FSETP.GTU.FTZ.AND P1, PT, |R9|, +INF , PT ;  /* 0x7f8000000900780b */ /* 0x000fc80003f3c200 */
        /* <DEDUP_REMOVED lines=21> */
.L_x_31:
        /* <DEDUP_REMOVED lines=51> */
.L_x_38:
[----:B------:R-:W-:-:S04]  /*14c0*/  LOP3.LUT R4, R4, 0x80000000, RZ, 0xc0, !PT ;  /* 0x8000000004047812 */ /* 0x000fc800078ec0ff */
[----:B------:R-:W-:Y:S01]  /*14d0*/  LOP3.LUT R4, R4, 0x7f800000, RZ, 0xfc, !PT ;  /* 0x7f80000004047812 */ /* 0x000fe200078efcff */
[----:B------:R-:W-:Y:S06]  /*14e0*/  BRA `(.L_x_39) ;  /* 0x0000000000047947 */ /* 0x000fec0003800000 */
.L_x_37:
[----:B------:R-:W-:-:S07]  /*14f0*/  IMAD R4, R8, 0x800000, R4 ;  /* 0x0080000008047824 */ /* 0x000fce00078e0204 */
.L_x_39:
[----:B------:R-:W-:Y:S05]  /*1500*/  BSYNC.RECONVERGENT B2 ;  /* 0x0000000000027941 */ /* 0x000fea0003800200 */
.L_x_36:
[----:B------:R-:W-:Y:S05]  /*1510*/  BRA `(.L_x_40) ;  /* 0x0000000000207947 */ /* 0x000fea0003800000 */
.L_x_35:
[----:B------:R-:W-:-:S04]  /*1520*/  LOP3.LUT R4, R9, 0x80000000, R8, 0x48, !PT ;  /* 0x8000000009047812 */ /* 0x000fc800078e4808 */
[----:B------:R-:W-:Y:S01]  /*1530*/  LOP3.LUT R4, R4, 0x7f800000, RZ, 0xfc, !PT ;  /* 0x7f80000004047812 */ /* 0x000fe200078efcff */
[----:B------:R-:W-:Y:S06]  /*1540*/  BRA `(.L_x_40) ;  /* 0x0000000000147947 */ /* 0x000fec0003800000 */
.L_x_34:
[----:B------:R-:W-:Y:S01]  /*1550*/  LOP3.LUT R4, R9, 0x80000000, R8, 0x48, !PT ;  /* 0x8000000009047812 */ /* 0x000fe200078e4808 */
[----:B------:R-:W-:Y:S06]  /*1560*/  BRA `(.L_x_40) ;  /* 0x00000000000c7947 */ /* 0x000fec0003800000 */
.L_x_33:
[----:B------:R-:W0:Y:S01]  /*1570*/  MUFU.RSQ R4, -QNAN ;  /* 0xffc0000000047908 */ /* 0x000e220000001400 */
[----:B------:R-:W-:Y:S05]  /*1580*/  BRA `(.L_x_40) ;  /* 0x0000000000047947 */ /* 0x000fea0003800000 */
.L_x_32:
[----:B------:R-:W-:-:S07]  /*1590*/  FADD.FTZ R4, R4, R5 ;  /* 0x0000000504047221 */ /* 0x000fce0000010000 */
.L_x_40:
[----:B------:R-:W-:Y:S05]  /*15a0*/  BSYNC.RECONVERGENT B1 ;  /* 0x0000000000017941 */ /* 0x000fea0003800200 */
.L_x_30:
[----:B------:R-:W-:-:S04]  /*15b0*/  IMAD.MOV.U32 R7, RZ, RZ, 0x0 ;  /* 0x00000000ff077424 */ /* 0x000fc800078e00ff */
[----:B0-----:R-:W-:Y:S05]  /*15c0*/  RET.REL.NODEC R6 `(_Z27bev_mean_pool_grad_kernel_tI6__halfEviiiiiiiPKT_PKiS5_S5_PS1_) ;  /* 0xffffffe8068c7950 */ /* 0x001fea0003c3ffff */
.L_x_41:
        /* <DEDUP_REMOVED lines=11> */
.L_x_159:


//--------------------- .text._Z22bev_mean_pool_kernel_tIfEviiiiiiiPKT_PKiS4_S4_PS0_ --------------------------
	.section	.text._Z22bev_mean_pool_kernel_tIfEviiiiiiiPKT_PKiS4_S4_PS0_,"ax",@progbits
	.align	128
        .global         _Z22bev_mean_pool_kernel_tIfEviiiiiiiPKT_PKiS4_S4_PS0_
        .type           _Z22bev_mean_pool_kernel_tIfEviiiiiiiPKT_PKiS4_S4_PS0_,@function
        .size           _Z22bev_mean_pool_kernel_tIfEviiiiiiiPKT_PKiS4_S4_PS0_,(.L_x_160 - _Z22bev_mean_pool_kernel_tIfEviiiiiiiPKT_PKiS4_S4_PS0_)
        .other          _Z22bev_mean_pool_kernel_tIfEviiiiiiiPKT_PKiS4_S4_PS0_,@"STO_CUDA_ENTRY STV_DEFAULT"
_Z22bev_mean_pool_kernel_tIfEviiiiiiiPKT_PKiS4_S4_PS0_:
.text._Z22bev_mean_pool_kernel_tIfEviiiiiiiPKT_PKiS4_S4_PS0_:
        /* <DEDUP_REMOVED lines=52> */
[----:B------:R-:W-:Y:S01]  /*0340*/  ISETP.GT.U32.AND P1, PT, R3, R6, PT ;  /* 0x000000060300720c */ /* 0x000fe20003f24070 */
[----:B-1----:R-:W-:Y:S01]  /*0350*/  UIMAD UR5, UR6, UR7, URZ ;  /* 0x00000007060572a4 */ /* 0x002fe2000f8e02ff */
[----:B------:R-:W-:Y:S01]  /*0360*/  IMAD.IADD R3, R6, 0x1, -R3 ;  /* 0x0000000106037824 */ /* 0x000fe200078e0a03 */
[----:B------:R-:W-:Y:S01]  /*0370*/  BSSY.RECONVERGENT B0, `(.L_x_42) ;  /* 0x0000126000007945 */ /* 0x000fe20003800200 */
[----:B------:R-:W-:Y:S01]  /*0380*/  IMAD R10, R5, R0, RZ ;  /* 0x00000000050a7224 */ /* 0x000fe200078e02ff */
[----:B---3--:R-:W-:Y:S01]  /*0390*/  UIMAD UR4, UR4, UR5, URZ ;  /* 0x00000005040472a4 */ /* 0x008fe2000f8e02ff */
[----:B------:R-:W-:Y:S01]  /*03a0*/  IMAD.MOV.U32 R23, RZ, RZ, RZ ;  /* 0x000000ffff177224 */ /* 0x000fe200078e00ff */
[----:B------:R-:W-:Y:S01]  /*03b0*/  SEL R3, R3, R6, !P1 ;  /* 0x0000000603037207 */ /* 0x000fe20004800000 */
[----:B------:R-:W-:-:S03]  /*03c0*/  IMAD R6, R0, UR5, RZ ;  /* 0x0000000500067c24 */ /* 0x000fc6000f8e02ff */
[----:B------:R-:W-:Y:S02]  /*03d0*/  IMAD R7, R0, UR4, RZ ;  /* 0x0000000400077c24 */ /* 0x000fe4000f8e02ff */
[----:B------:R-:W-:-:S03]  /*03e0*/  @!P2 IMAD.MOV R3, RZ, RZ, -R3 ;  /* 0x000000ffff03a224 */ /* 0x000fc600078e0a03 */
[----:B------:R-:W1:Y:S02]  /*03f0*/  LDCU.64 UR4, c[0x0][0x3c0] ;  /* 0x00007800ff0477ac */ /* 0x000e640008000a00 */
[----:B------:R-:W-:-:S04]  /*0400*/  SEL R3, R4, R3, !P0 ;  /* 0x0000000304037207 */ /* 0x000fc80004000000 */
[----:B0-----:R-:W-:Y:S01]  /*0410*/  SHF.R.S32.HI R8, RZ, 0x1f, R3 ;  /* 0x0000001fff087819 */ /* 0x001fe20000011403 */
[----:B--2---:R-:W-:Y:S02]  /*0420*/  IMAD R12, R12, R7, RZ ;  /* 0x000000070c0c7224 */ /* 0x004fe400078e02ff */
[----:B------:R-:W-:Y:S01]  /*0430*/  IMAD R7, R0, UR7, RZ ;  /* 0x0000000700077c24 */ /* 0x000fe2000f8e02ff */
[----:B------:R-:W0:Y:S01]  /*0440*/  LDCU.64 UR6, c[0x0][0x3a0] ;  /* 0x00007400ff0677ac */ /* 0x000e220008000a00 */
[----:B----4-:R-:W-:Y:S01]  /*0450*/  IMAD R6, R13, R6, RZ ;  /* 0x000000060d067224 */ /* 0x010fe200078e02ff */
[----:B------:R-:W-:Y:S01]  /*0460*/  SHF.R.S32.HI R9, RZ, 0x1f, R12 ;  /* 0x0000001fff097819 */ /* 0x000fe2000001140c */
[----:B-----5:R-:W-:-:S03]  /*0470*/  IMAD R7, R14, R7, RZ ;  /* 0x000000070e077224 */ /* 0x020fc600078e02ff */
[----:B------:R-:W-:Y:S02]  /*0480*/  IADD3 R12, P0, P1, R12, R6, R3 ;  /* 0x000000060c0c7210 */ /* 0x000fe4000791e003 */
[----:B------:R-:W-:Y:S01]  /*0490*/  SHF.R.S32.HI R6, RZ, 0x1f, R6 ;  /* 0x0000001fff067819 */ /* 0x000fe20000011406 */
[----:B------:R-:W-:-:S03]  /*04a0*/  IMAD R4, R15, R0, RZ ;  /* 0x000000000f047224 */ /* 0x000fc600078e02ff */
[----:B------:R-:W-:Y:S02]  /*04b0*/  IADD3.X R6, PT, PT, R9, R6, R8, P0, P1 ;  /* 0x0000000609067210 */ /* 0x000fe400007e2408 */
[----:B------:R-:W-:Y:S02]  /*04c0*/  ISETP.GE.AND P0, PT, R2, 0x1, PT ;  /* 0x000000010200780c */ /* 0x000fe40003f06270 */
[--C-:B------:R-:W-:Y:S02]  /*04d0*/  IADD3 R5, P2, P3, R4, R12, R7.reuse ;  /* 0x0000000c04057210 */ /* 0x100fe40007b5e007 */
[----:B------:R-:W-:Y:S02]  /*04e0*/  SHF.R.S32.HI R7, RZ, 0x1f, R7 ;  /* 0x0000001fff077819 */ /* 0x000fe40000011407 */
[----:B------:R-:W-:Y:S02]  /*04f0*/  SHF.R.S32.HI R4, RZ, 0x1f, R4 ;  /* 0x0000001fff047819 */ /* 0x000fe40000011404 */
[----:B-1----:R-:W-:-:S02]  /*0500*/  LEA R20, P4, R5, UR4, 0x2 ;  /* 0x0000000405147c11 */ /* 0x002fc4000f8810ff */
[----:B------:R-:W-:Y:S02]  /*0510*/  IADD3.X R6, PT, PT, R4, R6, R7, P2, P3 ;  /* 0x0000000604067210 */ /* 0x000fe400017e6407 */
[----:B------:R-:W-:Y:S02]  /*0520*/  IADD3 R3, P1, PT, R10, R3, RZ ;  /* 0x000000030a037210 */ /* 0x000fe40007f3e0ff */
[----:B------:R-:W-:Y:S02]  /*0530*/  SHF.R.S32.HI R9, RZ, 0x1f, R10 ;  /* 0x0000001fff097819 */ /* 0x000fe4000001140a */
[----:B------:R-:W-:-:S03]  /*0540*/  LEA.HI.X R21, R5, UR5, R6, 0x2, P4 ;  /* 0x0000000505157c11 */ /* 0x000fc6000a0f1406 */
[----:B------:R-:W-:Y:S01]  /*0550*/  IMAD.X R4, R9, 0x1, R8, P1 ;  /* 0x0000000109047824 */ /* 0x000fe200008e0608 */
[----:B0-----:R-:W-:Y:S06]  /*0560*/  @!P0 BRA `(.L_x_43) ;  /* 0x0000001000188947 */ /* 0x001fec0003800000 */
[----:B------:R-:W-:Y:S01]  /*0570*/  ISETP.GE.U32.AND P0, PT, R2, 0x10, PT ;  /* 0x000000100200780c */ /* 0x000fe20003f06070 */
[----:B------:R-:W-:Y:S01]  /*0580*/  BSSY.RECONVERGENT B1, `(.L_x_44) ;  /* 0x000008e000017945 */ /* 0x000fe20003800200 */
[----:B------:R-:W-:Y:S02]  /*0590*/  IMAD.MOV.U32 R23, RZ, RZ, RZ ;  /* 0x000000ffff177224 */ /* 0x000fe400078e00ff */
[----:B------:R-:W-:-:S09]  /*05a0*/  IMAD.MOV.U32 R5, RZ, RZ, RZ ;  /* 0x000000ffff057224 */ /* 0x000fd200078e00ff */
[----:B------:R-:W-:Y:S05]  /*05b0*/  @!P0 BRA `(.L_x_45) ;  /* 0x0000000800288947 */ /* 0x000fea0003800000 */
[----:B------:R-:W0:Y:S01]  /*05c0*/  LDCU UR4, c[0x0][0x394] ;  /* 0x00007280ff0477ac */ /* 0x000e220008000800 */
[----:B------:R-:W-:Y:S01]  /*05d0*/  LOP3.LUT R28, R2, 0x7ffffff0, RZ, 0xc0, !PT ;  /* 0x7ffffff0021c7812 */ /* 0x000fe200078ec0ff */
[----:B------:R-:W-:Y:S01]  /*05e0*/  BSSY.RECONVERGENT B2, `(.L_x_46) ;  /* 0x0000086000027945 */ /* 0x000fe20003800200 */
[C---:B------:R-:W-:Y:S02]  /*05f0*/  IMAD.SHL.U32 R16, R0.reuse, 0x2, RZ ;  /* 0x0000000200107824 */ /* 0x040fe400078e00ff */
[C---:B------:R-:W-:Y:S02]  /*0600*/  IMAD R7, R0.reuse, 0x3, RZ ;  /* 0x0000000300077824 */ /* 0x040fe400078e02ff */
[C---:B------:R-:W-:Y:S02]  /*0610*/  IMAD.SHL.U32 R9, R0.reuse, 0x4, RZ ;  /* 0x0000000400097824 */ /* 0x040fe400078e00ff */
[C---:B------:R-:W-:Y:S02]  /*0620*/  IMAD R11, R0.reuse, 0x5, RZ ;  /* 0x00000005000b7824 */ /* 0x040fe400078e02ff */
[----:B------:R-:W-:-:S02]  /*0630*/  IMAD R13, R0, 0x6, RZ ;  /* 0x00000006000d7824 */ /* 0x000fc400078e02ff */
[C---:B------:R-:W-:Y:S02]  /*0640*/  IMAD R15, R0.reuse, 0x7, RZ ;  /* 0x00000007000f7824 */ /* 0x040fe400078e02ff */
[C---:B------:R-:W-:Y:S02]  /*0650*/  IMAD.SHL.U32 R17, R0.reuse, 0x8, RZ ;  /* 0x0000000800117824 */ /* 0x040fe400078e00ff */
[C---:B------:R-:W-:Y:S02]  /*0660*/  IMAD R19, R0.reuse, 0x9, RZ ;  /* 0x0000000900137824 */ /* 0x040fe400078e02ff */
[C---:B------:R-:W-:Y:S02]  /*0670*/  IMAD R29, R0.reuse, 0xa, RZ ;  /* 0x0000000a001d7824 */ /* 0x040fe400078e02ff */
[C---:B------:R-:W-:Y:S02]  /*0680*/  IMAD R6, R0.reuse, 0xb, RZ ;  /* 0x0000000b00067824 */ /* 0x040fe400078e02ff */
[----:B------:R-:W-:-:S02]  /*0690*/  IMAD R8, R0, 0xc, RZ ;  /* 0x0000000c00087824 */ /* 0x000fc400078e02ff */
[C---:B------:R-:W-:Y:S02]  /*06a0*/  IMAD R10, R0.reuse, 0xd, RZ ;  /* 0x0000000d000a7824 */ /* 0x040fe400078e02ff */
[C---:B------:R-:W-:Y:S02]  /*06b0*/  IMAD R12, R0.reuse, 0xe, RZ ;  /* 0x0000000e000c7824 */ /* 0x040fe400078e02ff */
[----:B------:R-:W-:Y:S02]  /*06c0*/  IMAD R14, R0, 0xf, RZ ;  /* 0x0000000f000e7824 */ /* 0x000fe400078e02ff */
[----:B------:R-:W-:Y:S02]  /*06d0*/  IMAD.MOV.U32 R23, RZ, RZ, RZ ;  /* 0x000000ffff177224 */ /* 0x000fe400078e00ff */
[----:B------:R-:W-:Y:S02]  /*06e0*/  IMAD.MOV.U32 R5, RZ, RZ, RZ ;  /* 0x000000ffff057224 */ /* 0x000fe400078e00ff */
[----:B------:R-:W-:-:S02]  /*06f0*/  IMAD.MOV R28, RZ, RZ, -R28 ;  /* 0x000000ffff1c7224 */ /* 0x000fc400078e0a1c */
[----:B0-----:R-:W-:-:S07]  /*0700*/  IMAD.U32 R18, RZ, RZ, UR4 ;  /* 0x00000004ff127e24 */ /* 0x001fce000f8e00ff */
.L_x_47:
[----:B------:R-:W-:-:S04]  /*0710*/  IADD3 R22, P0, PT, R5, R3, RZ ;  /* 0x0000000305167210 */ /* 0x000fc80007f1e0ff */
[----:B------:R-:W-:Y:S02]  /*0720*/  LEA.HI.X.SX32 R25, R5, R4, 0x1, P0 ;  /* 0x0000000405197211 */ /* 0x000fe400000f0eff */
[----:B------:R-:W-:-:S04]  /*0730*/  LEA R26, P0, R22, UR6, 0x2 ;  /* 0x00000006161a7c11 */ /* 0x000fc8000f8010ff */
[----:B------:R-:W-:-:S05]  /*0740*/  LEA.HI.X R27, R22, UR7, R25, 0x2, P0 ;  /* 0x00000007161b7c11 */ /* 0x000fca00080f1419 */
[----:B------:R-:W2:Y:S02]  /*0750*/  LDG.E.CONSTANT R26, desc[UR8][R26.64] ;  /* 0x000000081a1a7981 */ /* 0x000ea4000c1e9900 */
[----:B--2---:R-:W-:Y:S01]  /*0760*/  FADD R24, R26, R23 ;  /* 0x000000171a187221 */ /* 0x004fe20000000000 */
[----:B------:R-:W-:-:S04]  /*0770*/  IADD3 R23, P0, PT, R18, R3, RZ ;  /* 0x0000000312177210 */ /* 0x000fc80007f1e0ff */
[----:B------:R-:W-:Y:S02]  /*0780*/  LEA.HI.X.SX32 R25, R18, R4, 0x1, P0 ;  /* 0x0000000412197211 */ /* 0x000fe400000f0eff */
[----:B------:R-:W-:-:S04]  /*0790*/  LEA R22, P0, R23, UR6, 0x2 ;  /* 0x0000000617167c11 */ /* 0x000fc8000f8010ff */
[----:B------:R-:W-:-:S06]  /*07a0*/  LEA.HI.X R23, R23, UR7, R25, 0x2, P0 ;  /* 0x0000000717177c11 */ /* 0x000fcc00080f1419 */
[----:B------:R0:W2:Y:S01]  /*07b0*/  LDG.E.CONSTANT R23, desc[UR8][R22.64] ;  /* 0x0000000816177981 */ /* 0x0000a2000c1e9900 */
[----:B------:R-:W-:-:S04]  /*07c0*/  IADD3 R25, P0, PT, R16, R3, RZ ;  /* 0x0000000310197210 */ /* 0x000fc80007f1e0ff */
[----:B0-----:R-:W-:Y:S01]  /*07d0*/  LEA.HI.X.SX32 R22, R16, R4, 0x1, P0 ;  /* 0x0000000410167211 */ /* 0x001fe200000f0eff */
[----:B--2---:R-:W-:Y:S01]  /*07e0*/  FADD R23, R24, R23 ;  /* 0x0000001718177221 */ /* 0x004fe20000000000 */
[----:B------:R-:W-:-:S04]  /*07f0*/  LEA R24, P0, R25, UR6, 0x2 ;  /* 0x0000000619187c11 */ /* 0x000fc8000f8010ff */
[----:B------:R-:W-:Y:S02]  /*0800*/  LEA.HI.X R25, R25, UR7, R22, 0x2, P0 ;  /* 0x0000000719197c11 */ /* 0x000fe400080f1416 */
[----:B------:R-:W-:-:S03]  /*0810*/  IADD3 R27, P0, PT, R7, R3, RZ ;  /* 0x00000003071b7210 */ /* 0x000fc60007f1e0ff */
[----:B------:R-:W2:Y:S01]  /*0820*/  LDG.E.CONSTANT R24, desc[UR8][R24.64] ;  /* 0x0000000818187981 */ /* 0x000ea2000c1e9900 */
[----:B------:R-:W-:Y:S02]  /*0830*/  LEA.HI.X.SX32 R22, R7, R4, 0x1, P0 ;  /* 0x0000000407167211 */ /* 0x000fe400000f0eff */
[----:B------:R-:W-:-:S04]  /*0840*/  LEA R26, P0, R27, UR6, 0x2 ;  /* 0x000000061b1a7c11 */ /* 0x000fc8000f8010ff */
[----:B------:R-:W-:-:S05]  /*0850*/  LEA.HI.X R27, R27, UR7, R22, 0x2, P0 ;  /* 0x000000071b1b7c11 */ /* 0x000fca00080f1416 */
[----:B------:R-:W3:Y:S01]  /*0860*/  LDG.E.CONSTANT R26, desc[UR8][R26.64] ;  /* 0x000000081a1a7981 */ /* 0x000ee2000c1e9900 */
[----:B--2---:R-:W-:-:S04]  /*0870*/  FADD R23, R23, R24 ;  /* 0x0000001817177221 */ /* 0x004fc80000000000 */
[----:B---3--:R-:W-:Y:S01]  /*0880*/  FADD R26, R23, R26 ;  /* 0x0000001a171a7221 */ /* 0x008fe20000000000 */
[----:B------:R-:W-:-:S04]  /*0890*/  IADD3 R23, P0, PT, R9, R3, RZ ;  /* 0x0000000309177210 */ /* 0x000fc80007f1e0ff */
[----:B------:R-:W-:Y:S02]  /*08a0*/  LEA.HI.X.SX32 R24, R9, R4, 0x1, P0 ;  /* 0x0000000409187211 */ /* 0x000fe400000f0eff */
[----:B------:R-:W-:-:S04]  /*08b0*/  LEA R22, P0, R23, UR6, 0x2 ;  /* 0x0000000617167c11 */ /* 0x000fc8000f8010ff */
[----:B------:R-:W-:-:S06]  /*08c0*/  LEA.HI.X R23, R23, UR7, R24, 0x2, P0 ;  /* 0x0000000717177c11 */ /* 0x000fcc00080f1418 */
[----:B------:R0:W2:Y:S01]  /*08d0*/  LDG.E.CONSTANT R23, desc[UR8][R22.64] ;  /* 0x0000000816177981 */ /* 0x0000a2000c1e9900 */
[----:B------:R-:W-:-:S04]  /*08e0*/  IADD3 R25, P0, PT, R11, R3, RZ ;  /* 0x000000030b197210 */ /* 0x000fc80007f1e0ff */
[----:B0-----:R-:W-:Y:S02]  /*08f0*/  LEA.HI.X.SX32 R22, R11, R4, 0x1, P0 ;  /* 0x000000040b167211 */ /* 0x001fe400000f0eff */
[----:B------:R-:W-:-:S04]  /*0900*/  LEA R24, P0, R25, UR6, 0x2 ;  /* 0x0000000619187c11 */ /* 0x000fc8000f8010ff */
[----:B------:R-:W-:Y:S02]  /*0910*/  LEA.HI.X R25, R25, UR7, R22, 0x2, P0 ;  /* 0x0000000719197c11 */ /* 0x000fe400080f1416 */
[----:B------:R-:W-:-:S03]  /*0920*/  IADD3 R27, P0, PT, R13, R3, RZ ;  /* 0x000000030d1b7210 */ /* 0x000fc60007f1e0ff */
[----:B------:R-:W3:Y:S01]  /*0930*/  LDG.E.CONSTANT R24, desc[UR8][R24.64] ;  /* 0x0000000818187981 */ /* 0x000ee2000c1e9900 */
[----:B------:R-:W-:Y:S01]  /*0940*/  LEA.HI.X.SX32 R22, R13, R4, 0x1, P0 ;  /* 0x000000040d167211 */ /* 0x000fe200000f0eff */
[----:B--2---:R-:W-:Y:S01]  /*0950*/  FADD R23, R26, R23 ;  /* 0x000000171a177221 */ /* 0x004fe20000000000 */
[----:B------:R-:W-:-:S04]  /*0960*/  LEA R26, P0, R27, UR6, 0x2 ;  /* 0x000000061b1a7c11 */ /* 0x000fc8000f8010ff */
[----:B------:R-:W-:-:S05]  /*0970*/  LEA.HI.X R27, R27, UR7, R22, 0x2, P0 ;  /* 0x000000071b1b7c11 */ /* 0x000fca00080f1416 */
[----:B------:R-:W2:Y:S01]  /*0980*/  LDG.E.CONSTANT R26, desc[UR8][R26.64] ;  /* 0x000000081a1a7981 */ /* 0x000ea2000c1e9900 */
[----:B---3--:R-:W-:-:S04]  /*0990*/  FADD R23, R23, R24 ;  /* 0x0000001817177221 */ /* 0x008fc80000000000 */
[----:B--2---:R-:W-:Y:S01]  /*09a0*/  FADD R26, R23, R26 ;  /* 0x0000001a171a7221 */ /* 0x004fe20000000000 */
        /* <DEDUP_REMOVED lines=52> */
[----:B------:R-:W-:-:S05]  /*0cf0*/  VIADD R28, R28, 0x10 ;  /* 0x000000101c1c7836 */ /* 0x000fca0000000000 */
[----:B------:R-:W-:Y:S01]  /*0d00*/  ISETP.NE.AND P0, PT, R28, RZ, PT ;  /* 0x000000ff1c00720c */ /* 0x000fe20003f05270 */
[C---:B------:R-:W-:Y:S02]  /*0d10*/  IMAD R5, R0.reuse, 0x10, R5 ;  /* 0x0000001000057824 */ /* 0x040fe400078e0205 */
[----:B---3--:R-:W-:Y:S01]  /*0d20*/  FADD R23, R23, R24 ;  /* 0x0000001817177221 */ /* 0x008fe20000000000 */
[C---:B------:R-:W-:Y:S02]  /*0d30*/  IMAD R18, R0.reuse, 0x10, R18 ;  /* 0x0000001000127824 */ /* 0x040fe400078e0212 */
[C---:B------:R-:W-:Y:S02]  /*0d40*/  IMAD R16, R0.reuse, 0x10, R16 ;  /* 0x0000001000107824 */ /* 0x040fe400078e0210 */
[C---:B------:R-:W-:Y:S02]  /*0d50*/  IMAD R7, R0.reuse, 0x10, R7 ;  /* 0x0000001000077824 */ /* 0x040fe400078e0207 */
[----:B------:R-:W-:-:S02]  /*0d60*/  IMAD R9, R0, 0x10, R9 ;  /* 0x0000001000097824 */ /* 0x000fc400078e0209 */
[C---:B------:R-:W-:Y:S02]  /*0d70*/  IMAD R11, R0.reuse, 0x10, R11 ;  /* 0x00000010000b7824 */ /* 0x040fe400078e020b */
[C---:B------:R-:W-:Y:S02]  /*0d80*/  IMAD R13, R0.reuse, 0x10, R13 ;  /* 0x00000010000d7824 */ /* 0x040fe400078e020d */
        /* <DEDUP_REMOVED lines=8> */
[----:B------:R-:W-:Y:S02]  /*0e10*/  IMAD R14, R0, 0x10, R14 ;  /* 0x00000010000e7824 */ /* 0x000fe400078e020e */
[----:B--2---:R-:W-:Y:S01]  /*0e20*/  FADD R23, R23, R26 ;  /* 0x0000001a17177221 */ /* 0x004fe20000000000 */
[----:B------:R-:W-:Y:S06]  /*0e30*/  @P0 BRA `(.L_x_47) ;  /* 0xfffffff800340947 */ /* 0x000fec000383ffff */
[----:B------:R-:W-:Y:S05]  /*0e40*/  BSYNC.RECONVERGENT B2 ;  /* 0x0000000000027941 */ /* 0x000fea0003800200 */
.L_x_46:
[----:B------:R-:W-:-:S07]  /*0e50*/  LOP3.LUT R5, R2, 0x7ffffff0, RZ, 0xc0, !PT ;  /* 0x7ffffff002057812 */ /* 0x000fce00078ec0ff */
.L_x_45:
[----:B------:R-:W-:Y:S05]  /*0e60*/  BSYNC.RECONVERGENT B1 ;  /* 0x0000000000017941 */ /* 0x000fea0003800200 */
.L_x_44:
[----:B------:R-:W-:-:S04]  /*0e70*/  LOP3.LUT R6, R2, 0xf, RZ, 0xc0, !PT ;  /* 0x0000000f02067812 */ /* 0x000fc800078ec0ff */
[----:B------:R-:W-:-:S13]  /*0e80*/  ISETP.NE.AND P0, PT, R6, RZ, PT ;  /* 0x000000ff0600720c */ /* 0x000fda0003f05270 */
[----:B------:R-:W-:Y:S05]  /*0e90*/  @!P0 BRA `(.L_x_43) ;  /* 0x0000000400cc8947 */ /* 0x000fea0003800000 */
[----:B------:R-:W-:Y:S01]  /*0ea0*/  ISETP.GE.U32.AND P1, PT, R6, 0x8, PT ;  /* 0x000000080600780c */ /* 0x000fe20003f26070 */
[----:B------:R-:W-:Y:S01]  /*0eb0*/  BSSY.RECONVERGENT B1, `(.L_x_48) ;  /* 0x000003e000017945 */ /* 0x000fe20003800200 */
[----:B------:R-:W-:-:S04]  /*0ec0*/  LOP3.LUT R19, R2, 0x7, RZ, 0xc0, !PT ;  /* 0x0000000702137812 */ /* 0x000fc800078ec0ff */
[----:B------:R-:W-:-:S07]  /*0ed0*/  ISETP.NE.AND P0, PT, R19, RZ, PT ;  /* 0x000000ff1300720c */ /* 0x000fce0003f05270 */
[----:B------:R-:W-:Y:S06]  /*0ee0*/  @!P1 BRA `(.L_x_49) ;  /* 0x0000000000e89947 */ /* 0x000fec0003800000 */
[----:B------:R-:W0:Y:S01]  /*0ef0*/  LDCU.64 UR4, c[0x0][0x3a0] ;  /* 0x00007400ff0477ac */ /* 0x000e220008000a00 */
[----:B------:R-:W-:-:S04]  /*0f00*/  IMAD R7, R5, R0, RZ ;  /* 0x0000000005077224 */ /* 0x000fc800078e02ff */
[C---:B------:R-:W-:Y:S01]  /*0f10*/  IMAD.IADD R9, R7.reuse, 0x1, R0 ;  /* 0x0000000107097824 */ /* 0x040fe200078e0200 */
[----:B------:R-:W-:-:S04]  /*0f20*/  IADD3 R11, P1, PT, R7, R3, RZ ;  /* 0x00000003070b7210 */ /* 0x000fc80007f3e0ff */
[-C--:B------:R-:W-:Y:S02]  /*0f30*/  IADD3 R6, P2, PT, R9, R3.reuse, RZ ;  /* 0x0000000309067210 */ /* 0x080fe40007f5e0ff */
[-C--:B------:R-:W-:Y:S01]  /*0f40*/  LEA.HI.X.SX32 R12, R7, R4.reuse, 0x1, P1 ;  /* 0x00000004070c7211 */ /* 0x080fe200008f0eff */
[C---:B------:R-:W-:Y:S01]  /*0f50*/  IMAD.IADD R7, R9.reuse, 0x1, R0 ;  /* 0x0000000109077824 */ /* 0x040fe200078e0200 */
[----:B------:R-:W-:Y:S02]  /*0f60*/  LEA.HI.X.SX32 R9, R9, R4, 0x1, P2 ;  /* 0x0000000409097211 */ /* 0x000fe400010f0eff */
[----:B0-----:R-:W-:Y:S02]  /*0f70*/  LEA R14, P2, R6, UR4, 0x2 ;  /* 0x00000004060e7c11 */ /* 0x001fe4000f8410ff */
[----:B------:R-:W-:Y:S02]  /*0f80*/  LEA R10, P1, R11, UR4, 0x2 ;  /* 0x000000040b0a7c11 */ /* 0x000fe4000f8210ff */
[----:B------:R-:W-:-:S02]  /*0f90*/  IADD3 R8, P3, PT, R7, R3, RZ ;  /* 0x0000000307087210 */ /* 0x000fc40007f7e0ff */
[----:B------:R-:W-:Y:S01]  /*0fa0*/  LEA.HI.X R15, R6, UR5, R9, 0x2, P2 ;  /* 0x00000005060f7c11 */ /* 0x000fe200090f1409 */
[----:B------:R-:W-:Y:S01]  /*0fb0*/  IMAD.IADD R9, R7, 0x1, R0 ;  /* 0x0000000107097824 */ /* 0x000fe200078e0200 */
[----:B------:R-:W-:Y:S02]  /*0fc0*/  LEA.HI.X R11, R11, UR5, R12, 0x2, P1 ;  /* 0x000000050b0b7c11 */ /* 0x000fe400088f140c */
[-C--:B------:R-:W-:Y:S01]  /*0fd0*/  LEA.HI.X.SX32 R7, R7, R4.reuse, 0x1, P3 ;  /* 0x0000000407077211 */ /* 0x080fe200018f0eff */
[----:B------:R-:W2:Y:S01]  /*0fe0*/  LDG.E.CONSTANT R17, desc[UR8][R14.64] ;  /* 0x000000080e117981 */ /* 0x000ea2000c1e9900 */
[C---:B------:R-:W-:Y:S02]  /*0ff0*/  LEA R12, P1, R8.reuse, UR4, 0x2 ;  /* 0x00000004080c7c11 */ /* 0x040fe4000f8210ff */
[C---:B------:R-:W-:Y:S01]  /*1000*/  IADD3 R6, P2, PT, R9.reuse, R3, RZ ;  /* 0x0000000309067210 */ /* 0x040fe20007f5e0ff */
[----:B------:R0:W3:Y:S01]  /*1010*/  LDG.E.CONSTANT R16, desc[UR8][R10.64] ;  /* 0x000000080a107981 */ /* 0x0000e2000c1e9900 */
[----:B------:R-:W-:Y:S01]  /*1020*/  LEA.HI.X R13, R8, UR5, R7, 0x2, P1 ;  /* 0x00000005080d7c11 */ /* 0x000fe200088f1407 */
[C---:B------:R-:W-:Y:S01]  /*1030*/  IMAD.IADD R7, R9.reuse, 0x1, R0 ;  /* 0x0000000109077824 */ /* 0x040fe200078e0200 */
[----:B------:R-:W-:-:S02]  /*1040*/  LEA.HI.X.SX32 R9, R9, R4, 0x1, P2 ;  /* 0x0000000409097211 */ /* 0x000fc400010f0eff */
[C---:B------:R-:W-:Y:S01]  /*1050*/  LEA R8, P1, R6.reuse, UR4, 0x2 ;  /* 0x0000000406087c11 */ /* 0x040fe2000f8210ff */
[C-C-:B------:R-:W-:Y:S01]  /*1060*/  IMAD.IADD R25, R7.reuse, 0x1, R0.reuse ;  /* 0x0000000107197824 */ /* 0x140fe200078e0200 */
[-C--:B------:R-:W-:Y:S01]  /*1070*/  IADD3 R22, P2, PT, R7, R3.reuse, RZ ;  /* 0x0000000307167210 */ /* 0x080fe20007f5e0ff */
[----:B------:R1:W4:Y:S01]  /*1080*/  LDG.E.CONSTANT R18, desc[UR8][R12.64] ;  /* 0x000000080c127981 */ /* 0x000322000c1e9900 */
[----:B------:R-:W-:Y:S01]  /*1090*/  LEA.HI.X R9, R6, UR5, R9, 0x2, P1 ;  /* 0x0000000506097c11 */ /* 0x000fe200088f1409 */
[----:B------:R-:W-:Y:S01]  /*10a0*/  IMAD.IADD R27, R25, 0x1, R0 ;  /* 0x00000001191b7824 */ /* 0x000fe200078e0200 */
[----:B------:R-:W-:Y:S02]  /*10b0*/  LEA.HI.X.SX32 R7, R7, R4, 0x1, P2 ;  /* 0x0000000407077211 */ /* 0x000fe400010f0eff */
[----:B------:R-:W-:Y:S01]  /*10c0*/  LEA R6, P1, R22, UR4, 0x2 ;  /* 0x0000000416067c11 */ /* 0x000fe2000f8210ff */
[----:B------:R-:W5:Y:S01]  /*10d0*/  LDG.E.CONSTANT R8, desc[UR8][R8.64] ;  /* 0x0000000808087981 */ /* 0x000f62000c1e9900 */
[----:B0-----:R-:W-:-:S02]  /*10e0*/  IADD3 R11, P2, PT, R25, R3, RZ ;  /* 0x00000003190b7210 */ /* 0x001fc40007f5e0ff */
[----:B------:R-:W-:Y:S01]  /*10f0*/  LEA.HI.X R7, R22, UR5, R7, 0x2, P1 ;  /* 0x0000000516077c11 */ /* 0x000fe200088f1407 */
[----:B------:R-:W-:Y:S01]  /*1100*/  IMAD.IADD R14, R27, 0x1, R0 ;  /* 0x000000011b0e7824 */ /* 0x000fe200078e0200 */
[-C--:B------:R-:W-:Y:S02]  /*1110*/  LEA.HI.X.SX32 R24, R25, R4.reuse, 0x1, P2 ;  /* 0x0000000419187211 */ /* 0x080fe400010f0eff */
[----:B------:R-:W-:Y:S01]  /*1120*/  LEA R10, P1, R11, UR4, 0x2 ;  /* 0x000000040b0a7c11 */ /* 0x000fe2000f8210ff */
[----:B------:R-:W5:Y:S01]  /*1130*/  LDG.E.CONSTANT R6, desc[UR8][R6.64] ;  /* 0x0000000806067981 */ /* 0x000f62000c1e9900 */
[----:B------:R-:W-:Y:S02]  /*1140*/  IADD3 R22, P2, PT, R27, R3, RZ ;  /* 0x000000031b167210 */ /* 0x000fe40007f5e0ff */
[----:B------:R-:W-:Y:S02]  /*1150*/  LEA.HI.X R11, R11, UR5, R24, 0x2, P1 ;  /* 0x000000050b0b7c11 */ /* 0x000fe400088f1418 */
[----:B------:R-:W-:-:S02]  /*1160*/  LEA.HI.X.SX32 R27, R27, R4, 0x1, P2 ;  /* 0x000000041b1b7211 */ /* 0x000fc400010f0eff */
[----:B-1----:R-:W-:Y:S02]  /*1170*/  LEA R12, P1, R22, UR4, 0x2 ;  /* 0x00000004160c7c11 */ /* 0x002fe4000f8210ff */
[----:B------:R-:W-:Y:S01]  /*1180*/  IADD3 R15, P2, PT, R14, R3, RZ ;  /* 0x000000030e0f7210 */ /* 0x000fe20007f5e0ff */
[----:B------:R-:W5:Y:S01]  /*1190*/  LDG.E.CONSTANT R11, desc[UR8][R10.64] ;  /* 0x000000080a0b7981 */ /* 0x000f62000c1e9900 */
[----:B------:R-:W-:Y:S02]  /*11a0*/  LEA.HI.X R13, R22, UR5, R27, 0x2, P1 ;  /* 0x00000005160d7c11 */ /* 0x000fe400088f141b */
[----:B------:R-:W-:Y:S02]  /*11b0*/  LEA.HI.X.SX32 R22, R14, R4, 0x1, P2 ;  /* 0x000000040e167211 */ /* 0x000fe400010f0eff */
[C---:B------:R-:W-:Y:S02]  /*11c0*/  LEA R14, P1, R15.reuse, UR4, 0x2 ;  /* 0x000000040f0e7c11 */ /* 0x040fe4000f8210ff */
[----:B------:R-:W5:Y:S02]  /*11d0*/  LDG.E.CONSTANT R13, desc[UR8][R12.64] ;  /* 0x000000080c0d7981 */ /* 0x000f64000c1e9900 */
[----:B------:R-:W-:-:S06]  /*11e0*/  LEA.HI.X R15, R15, UR5, R22, 0x2, P1 ;  /* 0x000000050f0f7c11 */ /* 0x000fcc00088f1416 */
[----:B------:R-:W5:Y:S01]  /*11f0*/  LDG.E.CONSTANT R15, desc[UR8][R14.64] ;  /* 0x000000080e0f7981 */ /* 0x000f62000c1e9900 */
[----:B------:R-:W-:Y:S02]  /*1200*/  VIADD R5, R5, 0x8 ;  /* 0x0000000805057836 */ /* 0x000fe40000000000 */
[----:B---3--:R-:W-:-:S04]  /*1210*/  FADD R16, R23, R16 ;  /* 0x0000001017107221 */ /* 0x008fc80000000000 */
[----:B--2---:R-:W-:-:S04]  /*1220*/  FADD R17, R16, R17 ;  /* 0x0000001110117221 */ /* 0x004fc80000000000 */
[----:B----4-:R-:W-:-:S04]  /*1230*/  FADD R17, R17, R18 ;  /* 0x0000001211117221 */ /* 0x010fc80000000000 */
[----:B-----5:R-:W-:-:S04]  /*1240*/  FADD R17, R17, R8 ;  /* 0x0000000811117221 */ /* 0x020fc80000000000 */
[----:B------:R-:W-:-:S04]  /*1250*/  FADD R6, R17, R6 ;  /* 0x0000000611067221 */ /* 0x000fc80000000000 */
[----:B------:R-:W-:-:S04]  /*1260*/  FADD R6, R6, R11 ;  /* 0x0000000b06067221 */ /* 0x000fc80000000000 */
[----:B------:R-:W-:-:S04]  /*1270*/  FADD R6, R6, R13 ;  /* 0x0000000d06067221 */ /* 0x000fc80000000000 */
[----:B------:R-:W-:-:S07]  /*1280*/  FADD R23, R6, R15 ;  /* 0x0000000f06177221 */ /* 0x000fce0000000000 */
.L_x_49:
[----:B------:R-:W-:Y:S05]  /*1290*/  BSYNC.RECONVERGENT B1 ;  /* 0x0000000000017941 */ /* 0x000fea0003800200 */
.L_x_48:
        /* <DEDUP_REMOVED lines=9> */
[----:B------:R-:W-:-:S03]  /*1330*/  IADD3 R9, P1, PT, R7, R3, RZ ;  /* 0x0000000307097210 */ /* 0x000fc60007f3e0ff */
[C-C-:B------:R-:W-:Y:S01]  /*1340*/  IMAD.IADD R15, R11.reuse, 0x1, R0.reuse ;  /* 0x000000010b0f7824 */ /* 0x140fe200078e0200 */
[-C--:B------:R-:W-:Y:S02]  /*1350*/  IADD3 R13, P2, PT, R11, R3.reuse, RZ ;  /* 0x000000030b0d7210 */ /* 0x080fe40007f5e0ff */
[-C--:B------:R-:W-:Y:S01]  /*1360*/  LEA.HI.X.SX32 R12, R7, R4.reuse, 0x1, P1 ;  /* 0x00000004070c7211 */ /* 0x080fe200008f0eff */
[----:B------:R-:W-:Y:S01]  /*1370*/  IMAD.IADD R16, R15, 0x1, R0 ;  /* 0x000000010f107824 */ /* 0x000fe200078e0200 */
[----:B------:R-:W-:Y:S02]  /*1380*/  LEA.HI.X.SX32 R14, R11, R4, 0x1, P2 ;  /* 0x000000040b0e7211 */ /* 0x000fe400010f0eff */
[----:B------:R-:W-:Y:S02]  /*1390*/  IADD3 R11, P3, PT, R15, R3, RZ ;  /* 0x000000030f0b7210 */ /* 0x000fe40007f7e0ff */
[----:B0-----:R-:W-:Y:S02]  /*13a0*/  LEA R8, P1, R9, UR4, 0x2 ;  /* 0x0000000409087c11 */ /* 0x001fe4000f8210ff */
[----:B------:R-:W-:-:S02]  /*13b0*/  LEA R6, P2, R13, UR4, 0x2 ;  /* 0x000000040d067c11 */ /* 0x000fc4000f8410ff */
[----:B------:R-:W-:Y:S02]  /*13c0*/  LEA.HI.X R9, R9, UR5, R12, 0x2, P1 ;  /* 0x0000000509097c11 */ /* 0x000fe400088f140c */
[----:B------:R-:W-:Y:S02]  /*13d0*/  LEA.HI.X R7, R13, UR5, R14, 0x2, P2 ;  /* 0x000000050d077c11 */ /* 0x000fe400090f140e */
[----:B------:R-:W-:Y:S01]  /*13e0*/  LEA.HI.X.SX32 R14, R15, R4, 0x1, P3 ;  /* 0x000000040f0e7211 */ /* 0x000fe200018f0eff */
[----:B------:R-:W2:Y:S01]  /*13f0*/  LDG.E.CONSTANT R8, desc[UR8][R8.64] ;  /* 0x0000000808087981 */ /* 0x000ea2000c1e9900 */
[C---:B------:R-:W-:Y:S02]  /*1400*/  LEA R12, P1, R11.reuse, UR4, 0x2 ;  /* 0x000000040b0c7c11 */ /* 0x040fe4000f8210ff */
[----:B------:R-:W-:Y:S01]  /*1410*/  IADD3 R15, P2, PT, R16, R3, RZ ;  /* 0x00000003100f7210 */ /* 0x000fe20007f5e0ff */
[----:B------:R-:W3:Y:S01]  /*1420*/  LDG.E.CONSTANT R6, desc[UR8][R6.64] ;  /* 0x0000000806067981 */ /* 0x000ee2000c1e9900 */
[----:B------:R-:W-:-:S02]  /*1430*/  LEA.HI.X R13, R11, UR5, R14, 0x2, P1 ;  /* 0x000000050b0d7c11 */ /* 0x000fc400088f140e */
[----:B------:R-:W-:Y:S02]  /*1440*/  LEA.HI.X.SX32 R16, R16, R4, 0x1, P2 ;  /* 0x0000000410107211 */ /* 0x000fe400010f0eff */
[C---:B------:R-:W-:Y:S01]  /*1450*/  LEA R14, P1, R15.reuse, UR4, 0x2 ;  /* 0x000000040f0e7c11 */ /* 0x040fe2000f8210ff */
[----:B------:R-:W4:Y:S03]  /*1460*/  LDG.E.CONSTANT R12, desc[UR8][R12.64] ;  /* 0x000000080c0c7981 */ /* 0x000f26000c1e9900 */
[----:B------:R-:W-:-:S05]  /*1470*/  LEA.HI.X R15, R15, UR5, R16, 0x2, P1 ;  /* 0x000000050f0f7c11 */ /* 0x000fca00088f1410 */
[----:B------:R-:W5:Y:S01]  /*1480*/  LDG.E.CONSTANT R14, desc[UR8][R14.64] ;  /* 0x000000080e0e7981 */ /* 0x000f62000c1e9900 */
[----:B------:R-:W-:Y:S02]  /*1490*/  VIADD R5, R5, 0x4 ;  /* 0x0000000405057836 */ /* 0x000fe40000000000 */
[----:B--2---:R-:W-:-:S04]  /*14a0*/  FADD R23, R23, R8 ;  /* 0x0000000817177221 */ /* 0x004fc80000000000 */
[----:B---3--:R-:W-:-:S04]  /*14b0*/  FADD R23, R23, R6 ;  /* 0x0000000617177221 */ /* 0x008fc80000000000 */
[----:B----4-:R-:W-:-:S04]  /*14c0*/  FADD R23, R23, R12 ;  /* 0x0000000c17177221 */ /* 0x010fc80000000000 */
[----:B-----5:R-:W-:-:S07]  /*14d0*/  FADD R23, R23, R14 ;  /* 0x0000000e17177221 */ /* 0x020fce0000000000 */
.L_x_51:
[----:B------:R-:W-:Y:S05]  /*14e0*/  BSYNC.RECONVERGENT B1 ;  /* 0x0000000000017941 */ /* 0x000fea0003800200 */
.L_x_50:
[----:B------:R-:W-:Y:S05]  /*14f0*/  @!P0 BRA `(.L_x_43) ;  /* 0x0000000000348947 */ /* 0x000fea0003800000 */
[----:B------:R-:W-:Y:S02]  /*1500*/  IMAD R5, R5, R0, RZ ;  /* 0x0000000005057224 */ /* 0x000fe400078e02ff */
[----:B------:R-:W-:-:S07]  /*1510*/  IMAD.MOV R10, RZ, RZ, -R10 ;  /* 0x000000ffff0a7224 */ /* 0x000fce00078e0a0a */
.L_x_52:
[----:B------:R-:W0:Y:S01]  /*1520*/  LDCU.64 UR4, c[0x0][0x3a0] ;  /* 0x00007400ff0477ac */ /* 0x000e220008000a00 */
[----:B------:R-:W-:-:S04]  /*1530*/  IADD3 R7, P0, PT, R5, R3, RZ ;  /* 0x0000000305077210 */ /* 0x000fc80007f1e0ff */
[----:B------:R-:W-:Y:S02]  /*1540*/  LEA.HI.X.SX32 R8, R5, R4, 0x1, P0 ;  /* 0x0000000405087211 */ /* 0x000fe400000f0eff */
[----:B0-----:R-:W-:-:S04]  /*1550*/  LEA R6, P0, R7, UR4, 0x2 ;  /* 0x0000000407067c11 */ /* 0x001fc8000f8010ff */
[----:B------:R-:W-:-:S05]  /*1560*/  LEA.HI.X R7, R7, UR5, R8, 0x2, P0 ;  /* 0x0000000507077c11 */ /* 0x000fca00080f1408 */
[----:B------:R-:W2:Y:S01]  /*1570*/  LDG.E.CONSTANT R6, desc[UR8][R6.64] ;  /* 0x0000000806067981 */ /* 0x000ea2000c1e9900 */
[----:B------:R-:W-:Y:S02]  /*1580*/  VIADD R10, R10, 0x1 ;  /* 0x000000010a0a7836 */ /* 0x000fe40000000000 */
[----:B------:R-:W-:-:S03]  /*1590*/  IMAD.IADD R5, R5, 0x1, R0 ;  /* 0x0000000105057824 */ /* 0x000fc600078e0200 */
[----:B------:R-:W-:Y:S01]  /*15a0*/  ISETP.NE.AND P0, PT, R10, RZ, PT ;  /* 0x000000ff0a00720c */ /* 0x000fe20003f05270 */
[----:B--2---:R-:W-:-:S12]  /*15b0*/  FADD R23, R6, R23 ;  /* 0x0000001706177221 */ /* 0x004fd80000000000 */
[----:B------:R-:W-:Y:S05]  /*15c0*/  @P0 BRA `(.L_x_52) ;  /* 0xfffffffc00d40947 */ /* 0x000fea000383ffff */
.L_x_43:
[----:B------:R-:W-:Y:S05]  /*15d0*/  BSYNC.RECONVERGENT B0 ;  /* 0x0000000000007941 */ /* 0x000fea0003800200 */
.L_x_42:
[----:B------:R-:W-:Y:S01]  /*15e0*/  I2FP.F32.S32 R6, R2 ;  /* 0x0000000200067245 */ /* 0x000fe20000201400 */
[----:B------:R-:W-:Y:S03]  /*15f0*/  BSSY.RECONVERGENT B0, `(.L_x_53) ;  /* 0x000000d000007945 */ /* 0x000fe60003800200 */
[----:B------:R-:W0:Y:S08]  /*1600*/  MUFU.RCP R0, R6 ;  /* 0x0000000600007308 */ /* 0x000e300000001000 */
[----:B------:R-:W1:Y:S01]  /*1610*/  FCHK P0, R23, R6 ;  /* 0x0000000617007302 */ /* 0x000e620000000000 */
[----:B0-----:R-:W-:-:S04]  /*1620*/  FFMA R3, -R6, R0, 1 ;  /* 0x3f80000006037423 */ /* 0x001fc80000000100 */
[----:B------:R-:W-:-:S04]  /*1630*/  FFMA R0, R0, R3, R0 ;  /* 0x0000000300007223 */ /* 0x000fc80000000000 */
[----:B------:R-:W-:-:S04]  /*1640*/  FFMA R2, R0, R23, RZ ;  /* 0x0000001700027223 */ /* 0x000fc800000000ff */
[----:B------:R-:W-:-:S04]  /*1650*/  FFMA R3, -R6, R2, R23 ;  /* 0x0000000206037223 */ /* 0x000fc80000000117 */
[----:B------:R-:W-:Y:S01]  /*1660*/  FFMA R3, R0, R3, R2 ;  /* 0x0000000300037223 */ /* 0x000fe20000000002 */
[----:B-1----:R-:W-:Y:S06]  /*1670*/  @!P0 BRA `(.L_x_54) ;  /* 0x0000000000108947 */ /* 0x002fec0003800000 */
[----:B------:R-:W-:Y:S01]  /*1680*/  IMAD.MOV.U32 R3, RZ, RZ, R23 ;  /* 0x000000ffff037224 */ /* 0x000fe200078e0017 */
[----:B------:R-:W-:-:S07]  /*1690*/  MOV R2, 0x16b0 ;  /* 0x000016b000027802 */ /* 0x000fce0000000f00 */
[----:B------:R-:W-:Y:S05]  /*16a0*/  CALL.REL.NOINC `($__internal_2_$__cuda_sm3x_div_rn_noftz_f32_slowpath) ;  /* 0x0000000000107944 */ /* 0x000fea0003c00000 */
[----:B------:R-:W-:-:S07]  /*16b0*/  IMAD.MOV.U32 R3, RZ, RZ, R0 ;  /* 0x000000ffff037224 */ /* 0x000fce00078e0000 */
.L_x_54:
[----:B------:R-:W-:Y:S05]  /*16c0*/  BSYNC.RECONVERGENT B0 ;  /* 0x0000000000007941 */ /* 0x000fea0003800200 */
.L_x_53:
[----:B------:R-:W-:Y:S01]  /*16d0*/  STG.E desc[UR8][R20.64], R3 ;  /* 0x0000000314007986 */ /* 0x000fe2000c101908 */
[----:B------:R-:W-:Y:S05]  /*16e0*/  EXIT ;  /* 0x000000000000794d */ /* 0x000fea0003800000 */
        .weak           $__internal_2_$__cuda_sm3x_div_rn_noftz_f32_slowpath
        .type           $__internal_2_$__cuda_sm3x_div_rn_noftz_f32_slowpath,@function
        .size           $__internal_2_$__cuda_sm3x_div_rn_noftz_f32_slowpath,(.L_x_160 - $__internal_2_$__cuda_sm3x_div_rn_noftz_f32_slowpath)
$__internal_2_$__cuda_sm3x_div_rn_noftz_f32_slowpath:
[--C-:B------:R-:W-:Y:S01]  /*16f0*/  SHF.R.U32.HI R4, RZ, 0x17, R6.reuse ;  /* 0x00000017ff047819 */ /* 0x100fe20000011606 */
[----:B------:R-:W-:Y:S01]  /*1700*/  BSSY.RECONVERGENT B1, `(.L_x_55) ;  /* 0x0000064000017945 */ /* 0x000fe20003800200 */
[----:B------:R-:W-:Y:S02]  /*1710*/  SHF.R.U32.HI R0, RZ, 0x17, R3 ;  /* 0x00000017ff007819 */ /* 0x000fe40000011603 */
        /* <DEDUP_REMOVED lines=33> */
.L_x_56:
[----:B------:R-:W-:Y:S01]  /*1930*/  LEA R7, R13, 0xc0800000, 0x17 ;  /* 0xc08000000d077811 */ /* 0x000fe200078eb8ff */
[----:B------:R-:W-:Y:S04]  /*1940*/  BSSY.RECONVERGENT B2, `(.L_x_61) ;  /* 0x0000036000027945 */ /* 0x000fe80003800200 */
[----:B------:R-:W-:Y:S02]  /*1950*/  IMAD.IADD R7, R4, 0x1, -R7 ;  /* 0x0000000104077824 */ /* 0x000fe400078e0a07 */
[----:B------:R-:W-:Y:S02]  /*1960*/  VIADD R4, R8, 0xffffff81 ;  /* 0xffffff8108047836 */ /* 0x000fe40000000000 */
[----:B------:R-:W0:Y:S01]  /*1970*/  MUFU.RCP R6, R7 ;  /* 0x0000000700067308 */ /* 0x000e220000001000 */
[----:B------:R-:W-:Y:S01]  /*1980*/  FADD.FTZ R9, -R7, -RZ ;  /* 0x800000ff07097221 */ /* 0x000fe20000010100 */
[C---:B------:R-:W-:Y:S01]  /*1990*/  IMAD R0, R4.reuse, -0x800000, R3 ;  /* 0xff80000004007824 */ /* 0x040fe200078e0203 */
[----:B------:R-:W-:-:S05]  /*19a0*/  IADD3 R4, PT, PT, R4, 0x7f, -R13 ;  /* 0x0000007f04047810 */ /* 0x000fca0007ffe80d */
[----:B------:R-:W-:Y:S02]  /*19b0*/  IMAD.IADD R4, R4, 0x1, R5 ;  /* 0x0000000104047824 */ /* 0x000fe400078e0205 */
[----:B0-----:R-:W-:-:S04]  /*19c0*/  FFMA R11, R6, R9, 1 ;  /* 0x3f800000060b7423 */ /* 0x001fc80000000009 */
[----:B------:R-:W-:-:S04]  /*19d0*/  FFMA R8, R6, R11, R6 ;  /* 0x0000000b06087223 */ /* 0x000fc80000000006 */
[----:B------:R-:W-:-:S04]  /*19e0*/  FFMA R3, R0, R8, RZ ;  /* 0x0000000800037223 */ /* 0x000fc800000000ff */
[----:B------:R-:W-:-:S04]  /*19f0*/  FFMA R6, R9, R3, R0 ;  /* 0x0000000309067223 */ /* 0x000fc80000000000 */
[----:B------:R-:W-:-:S04]  /*1a00*/  FFMA R11, R8, R6, R3 ;  /* 0x00000006080b7223 */ /* 0x000fc80000000003 */
[----:B------:R-:W-:-:S04]  /*1a10*/  FFMA R6, R9, R11, R0 ;  /* 0x0000000b09067223 */ /* 0x000fc80000000000 */
        /* <DEDUP_REMOVED lines=15> */
[CCC-:B------:R-:W-:Y:S01]  /*1b10*/  FFMA.RM R4, R8.reuse, R6.reuse, R11.reuse ;  /* 0x0000000608047223 */ /* 0x1c0fe2000000400b */
        /* <DEDUP_REMOVED lines=20> */
.L_x_63:
[----:B------:R-:W-:-:S04]  /*1c60*/  LOP3.LUT R0, R0, 0x80000000, RZ, 0xc0, !PT ;  /* 0x8000000000007812 */ /* 0x000fc800078ec0ff */
[----:B------:R-:W-:Y:S01]  /*1c70*/  LOP3.LUT R0, R0, 0x7f800000, RZ, 0xfc, !PT ;  /* 0x7f80000000007812 */ /* 0x000fe200078efcff */
[----:B------:R-:W-:Y:S06]  /*1c80*/  BRA `(.L_x_64) ;  /* 0x0000000000047947 */ /* 0x000fec0003800000 */
.L_x_62:
[----:B------:R-:W-:-:S07]  /*1c90*/  IMAD R0, R4, 0x800000, R0 ;  /* 0x0080000004007824 */ /* 0x000fce00078e0200 */
.L_x_64:
[----:B------:R-:W-:Y:S05]  /*1ca0*/  BSYNC.RECONVERGENT B2 ;  /* 0x0000000000027941 */ /* 0x000fea0003800200 */
.L_x_61:
[----:B------:R-:W-:Y:S05]  /*1cb0*/  BRA `(.L_x_65) ;  /* 0x0000000000207947 */ /* 0x000fea0003800000 */
.L_x_60:
[----:B------:R-:W-:-:S04]  /*1cc0*/  LOP3.LUT R0, R4, 0x80000000, R3, 0x48, !PT ;  /* 0x8000000004007812 */ /* 0x000fc800078e4803 */
[----:B------:R-:W-:Y:S01]  /*1cd0*/  LOP3.LUT R0, R0, 0x7f800000, RZ, 0xfc, !PT ;  /* 0x7f80000000007812 */ /* 0x000fe200078efcff */
[----:B------:R-:W-:Y:S06]  /*1ce0*/  BRA `(.L_x_65) ;  /* 0x0000000000147947 */ /* 0x000fec0003800000 */
.L_x_59:
[----:B------:R-:W-:Y:S01]  /*1cf0*/  LOP3.LUT R0, R4, 0x80000000, R3, 0x48, !PT ;  /* 0x8000000004007812 */ /* 0x000fe200078e4803 */
[----:B------:R-:W-:Y:S06]  /*1d00*/  BRA `(.L_x_65) ;  /* 0x00000000000c7947 */ /* 0x000fec0003800000 */
.L_x_58:
[----:B------:R-:W0:Y:S01]  /*1d10*/  MUFU.RSQ R0, -QNAN ;  /* 0xffc0000000007908 */ /* 0x000e220000001400 */
[----:B------:R-:W-:Y:S05]  /*1d20*/  BRA `(.L_x_65) ;  /* 0x0000000000047947 */ /* 0x000fea0003800000 */
.L_x_57:
[----:B------:R-:W-:-:S07]  /*1d30*/  FADD.FTZ R0, R3, R0 ;  /* 0x0000000003007221 */ /* 0x000fce0000010000 */
.L_x_65:
[----:B------:R-:W-:Y:S05]  /*1d40*/  BSYNC.RECONVERGENT B1 ;  /* 0x0000000000017941 */ /* 0x000fea0003800200 */
.L_x_55:
[----:B------:R-:W-:-:S04]  /*1d50*/  IMAD.MOV.U32 R3, RZ, RZ, 0x0 ;  /* 0x00000000ff037424 */ /* 0x000fc800078e00ff */
[----:B0-----:R-:W-:Y:S05]  /*1d60*/  RET.REL.NODEC R2 `(_Z22bev_mean_pool_kernel_tIfEviiiiiiiPKT_PKiS4_S4_PS0_) ;  /* 0xffffffe002a47950 */ /* 0x001fea0003c3ffff */
.L_x_66:
        /* <DEDUP_REMOVED lines=9> */
.L_x_160:


//--------------------- .text._Z22bev_mean_pool_kernel_tI6__halfEviiiiiiiPKT_PKiS5_S5_PS1_ --------------------------
	.section	.text._Z22bev_mean_pool_kernel_tI6__halfEviiiiiiiPKT_PKiS5_S5_PS1_,"ax",@progbits
	.align	128
        .global         _Z22bev_mean_pool_kernel_tI6__halfEviiiiiiiPKT_PKiS5_S5_PS1_
        .type           _Z22bev_mean_pool_kernel_tI6__halfEviiiiiiiPKT_PKiS5_S5_PS1_,@function
        .size           _Z22bev_mean_pool_kernel_tI6__halfEviiiiiiiPKT_PKiS5_S5_PS1_,(.L_x_161 - _Z22bev_mean_pool_kernel_tI6__halfEviiiiiiiPKT_PKiS5_S5_PS1_)
        .other          _Z22bev_mean_pool_kernel_tI6__halfEviiiiiiiPKT_PKiS5_S5_PS1_,@"STO_CUDA_ENTRY STV_DEFAULT"
_Z22bev_mean_pool_kernel_tI6__halfEviiiiiiiPKT_PKiS5_S5_PS1_:
.text._Z22bev_mean_pool_kernel_tI6__halfEviiiiiiiPKT_PKiS5_S5_PS1_:
        /* <DEDUP_REMOVED lines=113> */
.L_x_72:
[----:B------:R-:W-:-:S04]  /*0710*/  IADD3 R22, P0, PT, R5, R3, RZ ;  /* 0x0000000305167210 */ /* 0x000fc80007f1e0ff */
[----:B------:R-:W-:Y:S02]  /*0720*/  LEA.HI.X.SX32 R23, R5, R4, 0x1, P0 ;  /* 0x0000000405177211 */ /* 0x000fe400000f0eff */
[----:B------:R-:W-:-:S04]  /*0730*/  LEA R24, P0, R22, UR6, 0x1 ;  /* 0x0000000616187c11 */ /* 0x000fc8000f8008ff */
[----:B------:R-:W-:-:S05]  /*0740*/  LEA.HI.X R25, R22, UR7, R23, 0x1, P0 ;  /* 0x0000000716197c11 */ /* 0x000fca00080f0c17 */
[----:B------:R-:W2:Y:S02]  /*0750*/  LDG.E.U16.CONSTANT R24, desc[UR8][R24.64] ;  /* 0x0000000818187981 */ /* 0x000ea4000c1e9500 */
[----:B--2---:R-:W-:-:S05]  /*0760*/  HADD2.F32 R23, -RZ, R24.H0_H0 ;  /* 0x20000018ff177230 */ /* 0x004fca0000004100 */
[----:B------:R-:W-:Y:S01]  /*0770*/  FADD R26, R23, R26 ;  /* 0x0000001a171a7221 */ /* 0x000fe20000000000 */
        /* <DEDUP_REMOVED lines=102> */
[----:B------:R-:W2:Y:S01]  /*0de0*/  LDG.E.U16.CONSTANT R22, desc[UR8][R22.64] ;  /* 0x0000000816167981 */ /* 0x000ea2000c1e9500 */
[----:B------:R-:W-:Y:S02]  /*0df0*/  VIADD R18, R18, 0x10 ;  /* 0x0000001012127836 */ /* 0x000fe40000000000 */
[C---:B------:R-:W-:Y:S02]  /*0e00*/  IMAD R5, R0.reuse, 0x10, R5 ;  /* 0x0000001000057824 */ /* 0x040fe400078e0205 */
[----:B------:R-:W-:Y:S01]  /*0e10*/  IMAD R16, R0, 0x10, R16 ;  /* 0x0000001000107824 */ /* 0x000fe200078e0210 */
[----:B------:R-:W-:Y:S01]  /*0e20*/  ISETP.NE.AND P0, PT, R18, RZ, PT ;  /* 0x000000ff1200720c */ /* 0x000fe20003f05270 */
        /* <DEDUP_REMOVED lines=14> */
[----:B--2---:R-:W-:-:S05]  /*0f10*/  HADD2.F32 R28, -RZ, R22.H0_H0 ;  /* 0x20000016ff1c7230 */ /* 0x004fca0000004100 */
[----:B------:R-:W-:Y:S01]  /*0f20*/  FADD R26, R26, R28 ;  /* 0x0000001c1a1a7221 */ /* 0x000fe20000000000 */
[----:B------:R-:W-:Y:S06]  /*0f30*/  @P0 BRA `(.L_x_72) ;  /* 0xfffffff400f40947 */ /* 0x000fec000383ffff */
[----:B------:R-:W-:Y:S05]  /*0f40*/  BSYNC.RECONVERGENT B2 ;  /* 0x0000000000027941 */ /* 0x000fea0003800200 */
.L_x_71:
[----:B------:R-:W-:-:S07]  /*0f50*/  LOP3.LUT R5, R2, 0x7ffffff0, RZ, 0xc0, !PT ;  /* 0x7ffffff002057812 */ /* 0x000fce00078ec0ff */
.L_x_70:
[----:B------:R-:W-:Y:S05]  /*0f60*/  BSYNC.RECONVERGENT B1 ;  /* 0x0000000000017941 */ /* 0x000fea0003800200 */
.L_x_69:
        /* <DEDUP_REMOVED lines=12> */
[----:B------:R-:W-:Y:S02]  /*1030*/  IADD3 R6, P2, PT, R9, R3, RZ ;  /* 0x0000000309067210 */ /* 0x000fe40007f5e0ff */
[-C--:B------:R-:W-:Y:S01]  /*1040*/  LEA.HI.X.SX32 R15, R7, R4.reuse, 0x1, P1 ;  /* 0x00000004070f7211 */ /* 0x080fe200008f0eff */
[C---:B------:R-:W-:Y:S01]  /*1050*/  IMAD.IADD R7, R9.reuse, 0x1, R0 ;  /* 0x0000000109077824 */ /* 0x040fe200078e0200 */
[----:B------:R-:W-:Y:S02]  /*1060*/  LEA.HI.X.SX32 R13, R9, R4, 0x1, P2 ;  /* 0x00000004090d7211 */ /* 0x000fe400010f0eff */
[----:B0-----:R-:W-:Y:S02]  /*1070*/  LEA R8, P1, R10, UR4, 0x1 ;  /* 0x000000040a087c11 */ /* 0x001fe4000f8208ff */
[----:B------:R-:W-:Y:S02]  /*1080*/  LEA R14, P2, R6, UR4, 0x1 ;  /* 0x00000004060e7c11 */ /* 0x000fe4000f8408ff */
[----:B------:R-:W-:-:S02]  /*1090*/  LEA.HI.X R9, R10, UR5, R15, 0x1, P1 ;  /* 0x000000050a097c11 */ /* 0x000fc400088f0c0f */
[----:B------:R-:W-:Y:S01]  /*10a0*/  LEA.HI.X R15, R6, UR5, R13, 0x1, P2 ;  /* 0x00000005060f7c11 */ /* 0x000fe200090f0c0d */
[C-C-:B------:R-:W-:Y:S01]  /*10b0*/  IMAD.IADD R13, R7.reuse, 0x1, R0.reuse ;  /* 0x00000001070d7824 */ /* 0x140fe200078e0200 */
[CC--:B------:R-:W-:Y:S01]  /*10c0*/  IADD3 R11, P3, PT, R7.reuse, R3.reuse, RZ ;  /* 0x00000003070b7210 */ /* 0x0c0fe20007f7e0ff */
[----:B------:R0:W2:Y:S03]  /*10d0*/  LDG.E.U16.CONSTANT R16, desc[UR8][R8.64] ;  /* 0x0000000808107981 */ /* 0x0000a6000c1e9500 */
[----:B------:R-:W-:Y:S01]  /*10e0*/  LEA.HI.X.SX32 R12, R7, R4, 0x1, P3 ;  /* 0x00000004070c7211 */ /* 0x000fe200018f0eff */
[----:B------:R-:W-:Y:S01]  /*10f0*/  IMAD.IADD R7, R13, 0x1, R0 ;  /* 0x000000010d077824 */ /* 0x000fe200078e0200 */
[----:B------:R-:W-:Y:S01]  /*1100*/  LEA R10, P1, R11, UR4, 0x1 ;  /* 0x000000040b0a7c11 */ /* 0x000fe2000f8208ff */
[----:B------:R1:W3:Y:S01]  /*1110*/  LDG.E.U16.CONSTANT R17, desc[UR8][R14.64] ;  /* 0x000000080e117981 */ /* 0x0002e2000c1e9500 */
[----:B------:R-:W-:-:S02]  /*1120*/  IADD3 R6, P2, PT, R13, R3, RZ ;  /* 0x000000030d067210 */ /* 0x000fc40007f5e0ff */
[----:B------:R-:W-:Y:S01]  /*1130*/  LEA.HI.X R11, R11, UR5, R12, 0x1, P1 ;  /* 0x000000050b0b7c11 */ /* 0x000fe200088f0c0c */
[--C-:B------:R-:W-:Y:S01]  /*1140*/  IMAD.IADD R23, R7, 0x1, R0.reuse ;  /* 0x0000000107177824 */ /* 0x100fe200078e0200 */
[-C--:B------:R-:W-:Y:S02]  /*1150*/  LEA.HI.X.SX32 R13, R13, R4.reuse, 0x1, P2 ;  /* 0x000000040d0d7211 */ /* 0x080fe400010f0eff */
[C---:B------:R-:W-:Y:S01]  /*1160*/  LEA R12, P1, R6.reuse, UR4, 0x1 ;  /* 0x00000004060c7c11 */ /* 0x040fe2000f8208ff */
[----:B------:R4:W5:Y:S01]  /*1170*/  LDG.E.U16.CONSTANT R18, desc[UR8][R10.64] ;  /* 0x000000080a127981 */ /* 0x000962000c1e9500 */
[----:B------:R-:W-:Y:S02]  /*1180*/  IADD3 R22, P2, PT, R7, R3, RZ ;  /* 0x0000000307167210 */ /* 0x000fe40007f5e0ff */
[----:B------:R-:W-:Y:S01]  /*1190*/  LEA.HI.X R13, R6, UR5, R13, 0x1, P1 ;  /* 0x00000005060d7c11 */ /* 0x000fe200088f0c0d */
[----:B------:R-:W-:Y:S01]  /*11a0*/  IMAD.IADD R25, R23, 0x1, R0 ;  /* 0x0000000117197824 */ /* 0x000fe200078e0200 */
[----:B------:R-:W-:-:S02]  /*11b0*/  LEA.HI.X.SX32 R7, R7, R4, 0x1, P2 ;  /* 0x0000000407077211 */ /* 0x000fc400010f0eff */
[C---:B------:R-:W-:Y:S01]  /*11c0*/  LEA R6, P1, R22.reuse, UR4, 0x1 ;  /* 0x0000000416067c11 */ /* 0x040fe2000f8208ff */
[----:B------:R2:W5:Y:S01]  /*11d0*/  LDG.E.U16.CONSTANT R12, desc[UR8][R12.64] ;  /* 0x000000080c0c7981 */ /* 0x000562000c1e9500 */
[-C--:B0-----:R-:W-:Y:S02]  /*11e0*/  IADD3 R9, P2, PT, R23, R3.reuse, RZ ;  /* 0x0000000317097210 */ /* 0x081fe40007f5e0ff */
[----:B------:R-:W-:Y:S01]  /*11f0*/  LEA.HI.X R7, R22, UR5, R7, 0x1, P1 ;  /* 0x0000000516077c11 */ /* 0x000fe200088f0c07 */
[----:B-1----:R-:W-:Y:S01]  /*1200*/  IMAD.IADD R14, R25, 0x1, R0 ;  /* 0x00000001190e7824 */ /* 0x002fe200078e0200 */
[----:B------:R-:W-:Y:S02]  /*1210*/  LEA.HI.X.SX32 R24, R23, R4, 0x1, P2 ;  /* 0x0000000417187211 */ /* 0x000fe400010f0eff */
[----:B------:R-:W-:Y:S01]  /*1220*/  LEA R8, P1, R9, UR4, 0x1 ;  /* 0x0000000409087c11 */ /* 0x000fe2000f8208ff */
[----:B------:R-:W5:Y:S01]  /*1230*/  LDG.E.U16.CONSTANT R6, desc[UR8][R6.64] ;  /* 0x0000000806067981 */ /* 0x000f62000c1e9500 */
[----:B------:R-:W-:-:S02]  /*1240*/  IADD3 R22, P2, PT, R25, R3, RZ ;  /* 0x0000000319167210 */ /* 0x000fc40007f5e0ff */
[----:B------:R-:W-:Y:S02]  /*1250*/  LEA.HI.X R9, R9, UR5, R24, 0x1, P1 ;  /* 0x0000000509097c11 */ /* 0x000fe400088f0c18 */
[-C--:B------:R-:W-:Y:S02]  /*1260*/  LEA.HI.X.SX32 R25, R25, R4.reuse, 0x1, P2 ;  /* 0x0000000419197211 */ /* 0x080fe400010f0eff */
[----:B----4-:R-:W-:Y:S01]  /*1270*/  LEA R10, P1, R22, UR4, 0x1 ;  /* 0x00000004160a7c11 */ /* 0x010fe2000f8208ff */
[----:B------:R-:W4:Y:S01]  /*1280*/  LDG.E.U16.CONSTANT R8, desc[UR8][R8.64] ;  /* 0x0000000808087981 */ /* 0x000f22000c1e9500 */
[----:B------:R-:W-:Y:S02]  /*1290*/  IADD3 R15, P2, PT, R14, R3, RZ ;  /* 0x000000030e0f7210 */ /* 0x000fe40007f5e0ff */
[----:B------:R-:W-:Y:S02]  /*12a0*/  LEA.HI.X R11, R22, UR5, R25, 0x1, P1 ;  /* 0x00000005160b7c11 */ /* 0x000fe400088f0c19 */
[----:B------:R-:W-:-:S02]  /*12b0*/  LEA.HI.X.SX32 R22, R14, R4, 0x1, P2 ;  /* 0x000000040e167211 */ /* 0x000fc400010f0eff */
[C---:B------:R-:W-:Y:S01]  /*12c0*/  LEA R14, P1, R15.reuse, UR4, 0x1 ;  /* 0x000000040f0e7c11 */ /* 0x040fe2000f8208ff */
[----:B------:R-:W4:Y:S03]  /*12d0*/  LDG.E.U16.CONSTANT R10, desc[UR8][R10.64] ;  /* 0x000000080a0a7981 */ /* 0x000f26000c1e9500 */
[----:B------:R-:W-:-:S05]  /*12e0*/  LEA.HI.X R15, R15, UR5, R22, 0x1, P1 ;  /* 0x000000050f0f7c11 */ /* 0x000fca00088f0c16 */
[----:B------:R-:W4:Y:S01]  /*12f0*/  LDG.E.U16.CONSTANT R14, desc[UR8][R14.64] ;  /* 0x000000080e0e7981 */ /* 0x000f22000c1e9500 */
[----:B------:R-:W-:Y:S02]  /*1300*/  VIADD R5, R5, 0x8 ;  /* 0x0000000805057836 */ /* 0x000fe40000000000 */
[----:B--2---:R-:W-:-:S05]  /*1310*/  HADD2.F32 R13, -RZ, R16.H0_H0 ;  /* 0x20000010ff0d7230 */ /* 0x004fca0000004100 */
[----:B------:R-:W-:Y:S01]  /*1320*/  FADD R13, R26, R13 ;  /* 0x0000000d1a0d7221 */ /* 0x000fe20000000000 */
[----:B---3--:R-:W-:-:S05]  /*1330*/  HADD2.F32 R16, -RZ, R17.H0_H0 ;  /* 0x20000011ff107230 */ /* 0x008fca0000004100 */
[----:B------:R-:W-:Y:S01]  /*1340*/  FADD R13, R13, R16 ;  /* 0x000000100d0d7221 */ /* 0x000fe20000000000 */
[----:B-----5:R-:W-:-:S05]  /*1350*/  HADD2.F32 R18, -RZ, R18.H0_H0 ;  /* 0x20000012ff127230 */ /* 0x020fca0000004100 */
[----:B------:R-:W-:Y:S01]  /*1360*/  FADD R13, R13, R18 ;  /* 0x000000120d0d7221 */ /* 0x000fe20000000000 */
[----:B------:R-:W-:-:S05]  /*1370*/  HADD2.F32 R12, -RZ, R12.H0_H0 ;  /* 0x2000000cff0c7230 */ /* 0x000fca0000004100 */
[----:B------:R-:W-:Y:S01]  /*1380*/  FADD R12, R13, R12 ;  /* 0x0000000c0d0c7221 */ /* 0x000fe20000000000 */
[----:B------:R-:W-:-:S05]  /*1390*/  HADD2.F32 R7, -RZ, R6.H0_H0 ;  /* 0x20000006ff077230 */ /* 0x000fca0000004100 */
[----:B------:R-:W-:Y:S01]  /*13a0*/  FADD R7, R12, R7 ;  /* 0x000000070c077221 */ /* 0x000fe20000000000 */
[----:B----4-:R-:W-:-:S05]  /*13b0*/  HADD2.F32 R8, -RZ, R8.H0_H0 ;  /* 0x20000008ff087230 */ /* 0x010fca0000004100 */
[----:B------:R-:W-:Y:S01]  /*13c0*/  FADD R7, R7, R8 ;  /* 0x0000000807077221 */ /* 0x000fe20000000000 */
[----:B------:R-:W-:-:S05]  /*13d0*/  HADD2.F32 R10, -RZ, R10.H0_H0 ;  /* 0x2000000aff0a7230 */ /* 0x000fca0000004100 */
[----:B------:R-:W-:Y:S01]  /*13e0*/  FADD R7, R7, R10 ;  /* 0x0000000a07077221 */ /* 0x000fe20000000000 */
[----:B------:R-:W-:-:S05]  /*13f0*/  HADD2.F32 R14, -RZ, R14.H0_H0 ;  /* 0x2000000eff0e7230 */ /* 0x000fca0000004100 */
[----:B------:R-:W-:-:S07]  /*1400*/  FADD R26, R7, R14 ;  /* 0x0000000e071a7221 */ /* 0x000fce0000000000 */
.L_x_74:
[----:B------:R-:W-:Y:S05]  /*1410*/  BSYNC.RECONVERGENT B1 ;  /* 0x0000000000017941 */ /* 0x000fea0003800200 */
.L_x_73:
        /* <DEDUP_REMOVED lines=21> */
[----:B------:R-:W2:Y:S01]  /*1570*/  LDG.E.U16.CONSTANT R8, desc[UR8][R8.64] ;  /* 0x0000000808087981 */ /* 0x000ea2000c1e9500 */
[C---:B------:R-:W-:Y:S02]  /*1580*/  LEA R12, P1, R11.reuse, UR4, 0x1 ;  /* 0x000000040b0c7c11 */ /* 0x040fe4000f8208ff */
[----:B------:R-:W-:Y:S01]  /*1590*/  IADD3 R15, P2, PT, R16, R3, RZ ;  /* 0x00000003100f7210 */ /* 0x000fe20007f5e0ff */
[----:B------:R-:W3:Y:S01]  /*15a0*/  LDG.E.U16.CONSTANT R6, desc[UR8][R6.64] ;  /* 0x0000000806067981 */ /* 0x000ee2000c1e9500 */
[----:B------:R-:W-:-:S02]  /*15b0*/  LEA.HI.X R13, R11, UR5, R14, 0x1, P1 ;  /* 0x000000050b0d7c11 */ /* 0x000fc400088f0c0e */
[----:B------:R-:W-:Y:S02]  /*15c0*/  LEA.HI.X.SX32 R16, R16, R4, 0x1, P2 ;  /* 0x0000000410107211 */ /* 0x000fe400010f0eff */
[C---:B------:R-:W-:Y:S01]  /*15d0*/  LEA R14, P1, R15.reuse, UR4, 0x1 ;  /* 0x000000040f0e7c11 */ /* 0x040fe2000f8208ff */
[----:B------:R-:W4:Y:S03]  /*15e0*/  LDG.E.U16.CONSTANT R12, desc[UR8][R12.64] ;  /* 0x000000080c0c7981 */ /* 0x000f26000c1e9500 */
[----:B------:R-:W-:-:S05]  /*15f0*/  LEA.HI.X R15, R15, UR5, R16, 0x1, P1 ;  /* 0x000000050f0f7c11 */ /* 0x000fca00088f0c10 */
[----:B------:R-:W5:Y:S01]  /*1600*/  LDG.E.U16.CONSTANT R14, desc[UR8][R14.64] ;  /* 0x000000080e0e7981 */ /* 0x000f62000c1e9500 */
[----:B------:R-:W-:Y:S02]  /*1610*/  VIADD R5, R5, 0x4 ;  /* 0x0000000405057836 */ /* 0x000fe40000000000 */
[----:B--2---:R-:W-:Y:S02]  /*1620*/  HADD2.F32 R11, -RZ, R8.H0_H0 ;  /* 0x20000008ff0b7230 */ /* 0x004fe40000004100 */
[----:B---3--:R-:W-:-:S03]  /*1630*/  HADD2.F32 R16, -RZ, R6.H0_H0 ;  /* 0x20000006ff107230 */ /* 0x008fc60000004100 */
[----:B------:R-:W-:-:S04]  /*1640*/  FADD R11, R26, R11 ;  /* 0x0000000b1a0b7221 */ /* 0x000fc80000000000 */
[----:B------:R-:W-:Y:S01]  /*1650*/  FADD R11, R11, R16 ;  /* 0x000000100b0b7221 */ /* 0x000fe20000000000 */
[----:B----4-:R-:W-:-:S05]  /*1660*/  HADD2.F32 R8, -RZ, R12.H0_H0 ;  /* 0x2000000cff087230 */ /* 0x010fca0000004100 */
[----:B------:R-:W-:Y:S01]  /*1670*/  FADD R8, R11, R8 ;  /* 0x000000080b087221 */ /* 0x000fe20000000000 */
[----:B-----5:R-:W-:-:S05]  /*1680*/  HADD2.F32 R9, -RZ, R14.H0_H0 ;  /* 0x2000000eff097230 */ /* 0x020fca0000004100 */
[----:B------:R-:W-:-:S07]  /*1690*/  FADD R26, R8, R9 ;  /* 0x00000009081a7221 */ /* 0x000fce0000000000 */
.L_x_76:
[----:B------:R-:W-:Y:S05]  /*16a0*/  BSYNC.RECONVERGENT B1 ;  /* 0x0000000000017941 */ /* 0x000fea0003800200 */
.L_x_75:
[----:B------:R-:W-:Y:S05]  /*16b0*/  @!P0 BRA `(.L_x_68) ;  /* 0x0000000000388947 */ /* 0x000fea0003800000 */
[----:B------:R-:W-:Y:S02]  /*16c0*/  IMAD R5, R5, R0, RZ ;  /* 0x0000000005057224 */ /* 0x000fe400078e02ff */
[----:B------:R-:W-:-:S07]  /*16d0*/  IMAD.MOV R10, RZ, RZ, -R10 ;  /* 0x000000ffff0a7224 */ /* 0x000fce00078e0a0a */
.L_x_77:
[----:B------:R-:W0:Y:S01]  /*16e0*/  LDCU.64 UR4, c[0x0][0x3a0] ;  /* 0x00007400ff0477ac */ /* 0x000e220008000a00 */
[----:B------:R-:W-:-:S04]  /*16f0*/  IADD3 R7, P0, PT, R5, R3, RZ ;  /* 0x0000000305077210 */ /* 0x000fc80007f1e0ff */
[----:B------:R-:W-:Y:S02]  /*1700*/  LEA.HI.X.SX32 R8, R5, R4, 0x1, P0 ;  /* 0x0000000405087211 */ /* 0x000fe400000f0eff */
[----:B0-----:R-:W-:-:S04]  /*1710*/  LEA R6, P0, R7, UR4, 0x1 ;  /* 0x0000000407067c11 */ /* 0x001fc8000f8008ff */
[----:B------:R-:W-:-:S05]  /*1720*/  LEA.HI.X R7, R7, UR5, R8, 0x1, P0 ;  /* 0x0000000507077c11 */ /* 0x000fca00080f0c08 */
[----:B------:R-:W2:Y:S01]  /*1730*/  LDG.E.U16.CONSTANT R6, desc[UR8][R6.64] ;  /* 0x0000000806067981 */ /* 0x000ea2000c1e9500 */
[----:B------:R-:W-:Y:S02]  /*1740*/  VIADD R10, R10, 0x1 ;  /* 0x000000010a0a7836 */ /* 0x000fe40000000000 */
[----:B------:R-:W-:-:S03]  /*1750*/  IMAD.IADD R5, R5, 0x1, R0 ;  /* 0x0000000105057824 */ /* 0x000fc600078e0200 */
[----:B------:R-:W-:Y:S01]  /*1760*/  ISETP.NE.AND P0, PT, R10, RZ, PT ;  /* 0x000000ff0a00720c */ /* 0x000fe20003f05270 */
[----:B--2---:R-:W-:-:S05]  /*1770*/  HADD2.F32 R9, -RZ, R6.H0_H0 ;  /* 0x20000006ff097230 */ /* 0x004fca0000004100 */
[----:B------:R-:W-:-:S07]  /*1780*/  FADD R26, R9, R26 ;  /* 0x0000001a091a7221 */ /* 0x000fce0000000000 */
[----:B------:R-:W-:Y:S05]  /*1790*/  @P0 BRA `(.L_x_77) ;  /* 0xfffffffc00d00947 */ /* 0x000fea000383ffff */
.L_x_68:
[----:B------:R-:W-:Y:S05]  /*17a0*/  BSYNC.RECONVERGENT B0 ;  /* 0x0000000000007941 */ /* 0x000fea0003800200 */
.L_x_67:
        /* <DEDUP_REMOVED lines=12> */
[----:B------:R-:W-:Y:S05]  /*1870*/  CALL.REL.NOINC `($__internal_3_$__cuda_sm3x_div_rn_noftz_f32_slowpath) ;  /* 0x0000000000107944 */ /* 0x000fea0003c00000 */
.L_x_79:
[----:B------:R-:W-:Y:S05]  /*1880*/  BSYNC.RECONVERGENT B0 ;  /* 0x0000000000007941 */ /* 0x000fea0003800200 */
.L_x_78:
[----:B------:R-:W-:-:S05]  /*1890*/  F2FP.F16.F32.PACK_AB R0, RZ, R0 ;  /* 0x00000000ff00723e */ /* 0x000fca00000000ff */
[----:B------:R-:W-:Y:S01]  /*18a0*/  STG.E.U16 desc[UR8][R20.64], R0 ;  /* 0x0000000014007986 */ /* 0x000fe2000c101508 */
[----:B------:R-:W-:Y:S05]  /*18b0*/  EXIT ;  /* 0x000000000000794d */ /* 0x000fea0003800000 */
        .weak           $__internal_3_$__cuda_sm3x_div_rn_noftz_f32_slowpath
        .type           $__internal_3_$__cuda_sm3x_div_rn_noftz_f32_slowpath,@function
        .size           $__internal_3_$__cuda_sm3x_div_rn_noftz_f32_slowpath,(.L_x_161 - $__internal_3_$__cuda_sm3x_div_rn_noftz_f32_slowpath)
$__internal_3_$__cuda_sm3x_div_rn_noftz_f32_slowpath:
[----:B------:R-:W-:Y:S01]  /*18c0*/  SHF.R.U32.HI R4, RZ, 0x17, R7 ;  /* 0x00000017ff047819 */ /* 0x000fe20000011607 */
        /* <DEDUP_REMOVED lines=35> */
.L_x_81:
        /* <DEDUP_REMOVED lines=51> */
.L_x_88:
[----:B------:R-:W-:-:S04]  /*1e30*/  LOP3.LUT R0, R0, 0x80000000, RZ, 0xc0, !PT ;  /* 0x8000000000007812 */ /* 0x000fc800078ec0ff */
[----:B------:R-:W-:Y:S01]  /*1e40*/  LOP3.LUT R0, R0, 0x7f800000, RZ, 0xfc, !PT ;  /* 0x7f80000000007812 */ /* 0x000fe200078efcff */
[----:B------:R-:W-:Y:S06]  /*1e50*/  BRA `(.L_x_89) ;  /* 0x0000000000047947 */ /* 0x000fec0003800000 */
.L_x_87:
[----:B------:R-:W-:-:S07]  /*1e60*/  IMAD R0, R4, 0x800000, R0 ;  /* 0x0080000004007824 */ /* 0x000fce00078e0200 */
.L_x_89:
[----:B------:R-:W-:Y:S05]  /*1e70*/  BSYNC.RECONVERGENT B2 ;  /* 0x0000000000027941 */ /* 0x000fea0003800200 */
.L_x_86:
[----:B------:R-:W-:Y:S05]  /*1e80*/  BRA `(.L_x_90) ;  /* 0x0000000000207947 */ /* 0x000fea0003800000 */
.L_x_85:
[----:B------:R-:W-:-:S04]  /*1e90*/  LOP3.LUT R0, R4, 0x80000000, R3, 0x48, !PT ;  /* 0x8000000004007812 */ /* 0x000fc800078e4803 */
[----:B------:R-:W-:Y:S01]  /*1ea0*/  LOP3.LUT R0, R0, 0x7f800000, RZ, 0xfc, !PT ;  /* 0x7f80000000007812 */ /* 0x000fe200078efcff */
[----:B------:R-:W-:Y:S06]  /*1eb0*/  BRA `(.L_x_90) ;  /* 0x0000000000147947 */ /* 0x000fec0003800000 */
.L_x_84:
[----:B------:R-:W-:Y:S01]  /*1ec0*/  LOP3.LUT R0, R4, 0x80000000, R3, 0x48, !PT ;  /* 0x8000000004007812 */ /* 0x000fe200078e4803 */
[----:B------:R-:W-:Y:S06]  /*1ed0*/  BRA `(.L_x_90) ;  /* 0x00000000000c7947 */ /* 0x000fec0003800000 */
.L_x_83:
[----:B------:R-:W0:Y:S01]  /*1ee0*/  MUFU.RSQ R0, -QNAN ;  /* 0xffc0000000007908 */ /* 0x000e220000001400 */
[----:B------:R-:W-:Y:S05]  /*1ef0*/  BRA `(.L_x_90) ;  /* 0x0000000000047947 */ /* 0x000fea0003800000 */
.L_x_82:
[----:B------:R-:W-:-:S07]  /*1f00*/  FADD.FTZ R0, R3, R0 ;  /* 0x0000000003007221 */ /* 0x000fce0000010000 */
.L_x_90:
[----:B------:R-:W-:Y:S05]  /*1f10*/  BSYNC.RECONVERGENT B1 ;  /* 0x0000000000017941 */ /* 0x000fea0003800200 */
.L_x_80:
[----:B------:R-:W-:-:S04]  /*1f20*/  IMAD.MOV.U32 R3, RZ, RZ, 0x0 ;  /* 0x00000000ff037424 */ /* 0x000fc800078e00ff */
[----:B0-----:R-:W-:Y:S05]  /*1f30*/  RET.REL.NODEC R2 `(_Z22bev_mean_pool_kernel_tI6__halfEviiiiiiiPKT_PKiS5_S5_PS1_) ;  /* 0xffffffe002307950 */ /* 0x001fea0003c3ffff */
.L_x_91:
        /* <DEDUP_REMOVED lines=12> */
.L_x_161:


//--------------------- .text._Z25bev_mean_pool_grad_kerneliiiiiiiPKfPKiS2_S2_Pf --------------------------
	.section	.text._Z25bev_mean_pool_grad_kerneliiiiiiiPKfPKiS2_S2_Pf,"ax",@progbits
	.align	128
        .global         _Z25bev_mean_pool_grad_kerneliiiiiiiPKfPKiS2_S2_Pf
        .type           _Z25bev_mean_pool_grad_kerneliiiiiiiPKfPKiS2_S2_Pf,@function
        .size           _Z25bev_mean_pool_grad_kerneliiiiiiiPKfPKiS2_S2_Pf,(.L_x_162 - _Z25bev_mean_pool_grad_kerneliiiiiiiPKfPKiS2_S2_Pf)
        .other          _Z25bev_mean_pool_grad_kerneliiiiiiiPKfPKiS2_S2_Pf,@"STO_CUDA_ENTRY STV_DEFAULT"
_Z25bev_mean_pool_grad_kerneliiiiiiiPKfPKiS2_S2_Pf:
.text._Z25bev_mean_pool_grad_kerneliiiiiiiPKfPKiS2_S2_Pf:
        /* <DEDUP_REMOVED lines=54> */
[----:B------:R-:W-:-:S03]  /*0360*/  IMAD.IADD R3, R12, 0x1, -R3 ;  /* 0x000000010c037824 */ /* 0x000fc600078e0a03 */
[----:B---3--:R-:W-:Y:S02]  /*0370*/  UIMAD UR4, UR4, UR5, URZ ;  /* 0x00000005040472a4 */ /* 0x008fe4000f8e02ff */
[----:B------:R-:W-:Y:S01]  /*0380*/  SEL R3, R3, R12, !P1 ;  /* 0x0000000c03037207 */ /* 0x000fe20004800000 */
[----:B0-----:R-:W-:-:S03]  /*0390*/  IMAD R8, R2, UR5, RZ ;  /* 0x0000000502087c24 */ /* 0x001fc6000f8e02ff */
[C---:B------:R-:W-:Y:S02]  /*03a0*/  IMAD R5, R2.reuse, UR4, RZ ;  /* 0x0000000402057c24 */ /* 0x040fe4000f8e02ff */
[----:B------:R-:W-:Y:S02]  /*03b0*/  @!P2 IMAD.MOV R3, RZ, RZ, -R3 ;  /* 0x000000ffff03a224 */ /* 0x000fe400078e0a03 */
[----:B------:R-:W-:Y:S01]  /*03c0*/  IMAD R9, R2, UR7, RZ ;  /* 0x0000000702097c24 */ /* 0x000fe2000f8e02ff */
[----:B------:R-:W0:Y:S02]  /*03d0*/  LDCU.64 UR4, c[0x0][0x3a0] ;  /* 0x00007400ff0477ac */ /* 0x000e240008000a00 */
        /* <DEDUP_REMOVED lines=10> */
[----:B------:R-:W-:Y:S02]  /*0480*/  ISETP.GE.AND P0, PT, R0, 0x1, PT ;  /* 0x000000010000780c */ /* 0x000fe40003f06270 */
[--C-:B------:R-:W-:Y:S02]  /*0490*/  IADD3 R5, P1, P2, R10, R6, R9.reuse ;  /* 0x000000060a057210 */ /* 0x100fe40007a3e009 */
[----:B------:R-:W-:Y:S02]  /*04a0*/  SHF.R.S32.HI R9, RZ, 0x1f, R9 ;  /* 0x0000001fff097819 */ /* 0x000fe40000011409 */
[----:B------:R-:W-:-:S04]  /*04b0*/  SHF.R.S32.HI R10, RZ, 0x1f, R10 ;  /* 0x0000001fff0a7819 */ /* 0x000fc8000001140a */
[----:B------:R-:W-:Y:S02]  /*04c0*/  IADD3.X R10, PT, PT, R10, R8, R9, P1, P2 ;  /* 0x000000080a0a7210 */ /* 0x000fe40000fe4409 */
[----:B0-----:R-:W-:-:S04]  /*04d0*/  LEA R8, P1, R5, UR4, 0x2 ;  /* 0x0000000405087c11 */ /* 0x001fc8000f8210ff */
[----:B------:R-:W-:Y:S01]  /*04e0*/  LEA.HI.X R9, R5, UR5, R10, 0x2, P1 ;  /* 0x0000000505097c11 */ /* 0x000fe200088f140a */
[----:B------:R-:W-:Y:S08]  /*04f0*/  @!P0 EXIT ;  /* 0x000000000000894d */ /* 0x000ff00003800000 */
[----:B------:R-:W2:Y:S01]  /*0500*/  LDG.E.CONSTANT R5, desc[UR8][R8.64] ;  /* 0x0000000808057981 */ /* 0x000ea2000c1e9900 */
[----:B------:R-:W-:Y:S01]  /*0510*/  I2FP.F32.U32 R12, R0 ;  /* 0x00000000000c7245 */ /* 0x000fe20000201000 */
        /* <DEDUP_REMOVED lines=14> */
[----:B------:R-:W-:Y:S05]  /*0600*/  CALL.REL.NOINC `($__internal_4_$__cuda_sm3x_div_rn_noftz_f32_slowpath) ;  /* 0x0000000800287944 */ /* 0x000fea0003c00000 */
.L_x_93:
[----:B------:R-:W-:Y:S05]  /*0610*/  BSYNC.RECONVERGENT B0 ;  /* 0x0000000000007941 */ /* 0x000fea0003800200 */
.L_x_92:
        /* <DEDUP_REMOVED lines=19> */
.L_x_96:
        /* <DEDUP_REMOVED lines=51> */
.L_x_95:
[----:B0-----:R-:W-:Y:S05]  /*0a80*/  BSYNC.RECONVERGENT B0 ;  /* 0x0000000000007941 */ /* 0x001fea0003800200 */
.L_x_94:
        /* <DEDUP_REMOVED lines=33> */
.L_x_98:
[----:B------:R-:W-:Y:S05]  /*0ca0*/  BSYNC.RECONVERGENT B0 ;  /* 0x0000000000007941 */ /* 0x000fea0003800200 */
.L_x_97:
        /* <DEDUP_REMOVED lines=21> */
.L_x_100:
[----:B------:R-:W-:Y:S05]  /*0e00*/  BSYNC.RECONVERGENT B0 ;  /* 0x0000000000007941 */ /* 0x000fea0003800200 */
.L_x_99:
        /* <DEDUP_REMOVED lines=10> */
        .weak           $__internal_4_$__cuda_sm3x_div_rn_noftz_f32_slowpath
        .type           $__internal_4_$__cuda_sm3x_div_rn_noftz_f32_slowpath,@function
        .size           $__internal_4_$__cuda_sm3x_div_rn_noftz_f32_slowpath,(.L_x_162 - $__internal_4_$__cuda_sm3x_div_rn_noftz_f32_slowpath)
$__internal_4_$__cuda_sm3x_div_rn_noftz_f32_slowpath:
        /* <DEDUP_REMOVED lines=38> */
.L_x_102:
        /* <DEDUP_REMOVED lines=51> */
.L_x_109:
[----:B------:R-:W-:-:S04]  /*1440*/  LOP3.LUT R4, R4, 0x80000000, RZ, 0xc0, !PT ;  /* 0x8000000004047812 */ /* 0x000fc800078ec0ff */
[----:B------:R-:W-:Y:S01]  /*1450*/  LOP3.LUT R4, R4, 0x7f800000, RZ, 0xfc, !PT ;  /* 0x7f80000004047812 */ /* 0x000fe200078efcff */
[----:B------:R-:W-:Y:S06]  /*1460*/  BRA `(.L_x_110) ;  /* 0x0000000000047947 */ /* 0x000fec0003800000 */
.L_x_108:
[----:B------:R-:W-:-:S07]  /*1470*/  IMAD R4, R8, 0x800000, R4 ;  /* 0x0080000008047824 */ /* 0x000fce00078e0204 */
.L_x_110:
[----:B------:R-:W-:Y:S05]  /*1480*/  BSYNC.RECONVERGENT B2 ;  /* 0x0000000000027941 */ /* 0x000fea0003800200 */
.L_x_107:
[----:B------:R-:W-:Y:S05]  /*1490*/  BRA `(.L_x_111) ;  /* 0x0000000000207947 */ /* 0x000fea0003800000 */
.L_x_106:
[----:B------:R-:W-:-:S04]  /*14a0*/  LOP3.LUT R4, R9, 0x80000000, R8, 0x48, !PT ;  /* 0x8000000009047812 */ /* 0x000fc800078e4808 */
[----:B------:R-:W-:Y:S01]  /*14b0*/  LOP3.LUT R4, R4, 0x7f800000, RZ, 0xfc, !PT ;  /* 0x7f80000004047812 */ /* 0x000fe200078efcff */
[----:B------:R-:W-:Y:S06]  /*14c0*/  BRA `(.L_x_111) ;  /* 0x0000000000147947 */ /* 0x000fec0003800000 */
.L_x_105:
[----:B------:R-:W-:Y:S01]  /*14d0*/  LOP3.LUT R4, R9, 0x80000000, R8, 0x48, !PT ;  /* 0x8000000009047812 */ /* 0x000fe200078e4808 */
[----:B------:R-:W-:Y:S06]  /*14e0*/  BRA `(.L_x_111) ;  /* 0x00000000000c7947 */ /* 0x000fec0003800000 */
.L_x_104:
[----:B------:R-:W0:Y:S01]  /*14f0*/  MUFU.RSQ R4, -QNAN ;  /* 0xffc0000000047908 */ /* 0x000e220000001400 */
[----:B------:R-:W-:Y:S05]  /*1500*/  BRA `(.L_x_111) ;  /* 0x0000000000047947 */ /* 0x000fea0003800000 */
.L_x_103:
[----:B------:R-:W-:-:S07]  /*1510*/  FADD.FTZ R4, R4, R5 ;  /* 0x0000000504047221 */ /* 0x000fce0000010000 */
.L_x_111:
[----:B------:R-:W-:Y:S05]  /*1520*/  BSYNC.RECONVERGENT B1 ;  /* 0x0000000000017941 */ /* 0x000fea0003800200 */
.L_x_101:
[----:B------:R-:W-:-:S04]  /*1530*/  IMAD.MOV.U32 R7, RZ, RZ, 0x0 ;  /* 0x00000000ff077424 */ /* 0x000fc800078e00ff */
[----:B0-----:R-:W-:Y:S05]  /*1540*/  RET.REL.NODEC R6 `(_Z25bev_mean_pool_grad_kerneliiiiiiiPKfPKiS2_S2_Pf) ;  /* 0xffffffe806ac7950 */ /* 0x001fea0003c3ffff */
.L_x_112:
        /* <DEDUP_REMOVED lines=11> */
.L_x_162:


//--------------------- .text._Z20bev_mean_pool_kerneliiiiiiiPKfPKiS2_S2_Pf --------------------------
	.section	.text._Z20bev_mean_pool_kerneliiiiiiiPKfPKiS2_S2_Pf,"ax",@progbits
	.align	128
        .global         _Z20bev_mean_pool_kerneliiiiiiiPKfPKiS2_S2_Pf
        .type           _Z20bev_mean_pool_kerneliiiiiiiPKfPKiS2_S2_Pf,@function
        .size           _Z20bev_mean_pool_kerneliiiiiiiPKfPKiS2_S2_Pf,(.L_x_163 - _Z20bev_mean_pool_kerneliiiiiiiPKfPKiS2_S2_Pf)
        .other          _Z20bev_mean_pool_kerneliiiiiiiPKfPKiS2_S2_Pf,@"STO_CUDA_ENTRY STV_DEFAULT"
_Z20bev_mean_pool_kerneliiiiiiiPKfPKiS2_S2_Pf:
.text._Z20bev_mean_pool_kerneliiiiiiiPKfPKiS2_S2_Pf:
        /* <DEDUP_REMOVED lines=113> */
.L_x_118:
        /* <DEDUP_REMOVED lines=116> */
.L_x_117:
[----:B------:R-:W-:-:S07]  /*0e50*/  LOP3.LUT R5, R2, 0x7ffffff0, RZ, 0xc0, !PT ;  /* 0x7ffffff002057812 */ /* 0x000fce00078ec0ff */
.L_x_116:
[----:B------:R-:W-:Y:S05]  /*0e60*/  BSYNC.RECONVERGENT B1 ;  /* 0x0000000000017941 */ /* 0x000fea0003800200 */
.L_x_115:
        /* <DEDUP_REMOVED lines=66> */
.L_x_120:
[----:B------:R-:W-:Y:S05]  /*1290*/  BSYNC.RECONVERGENT B1 ;  /* 0x0000000000017941 */ /* 0x000fea0003800200 */
.L_x_119:
        /* <DEDUP_REMOVED lines=36> */
.L_x_122:
[----:B------:R-:W-:Y:S05]  /*14e0*/  BSYNC.RECONVERGENT B1 ;  /* 0x0000000000017941 */ /* 0x000fea0003800200 */
.L_x_121:
[----:B------:R-:W-:Y:S05]  /*14f0*/  @!P0 BRA `(.L_x_114) ;  /* 0x0000000000348947 */ /* 0x000fea0003800000 */
[----:B------:R-:W-:Y:S02]  /*1500*/  IMAD R5, R5, R0, RZ ;  /* 0x0000000005057224 */ /* 0x000fe400078e02ff */
[----:B------:R-:W-:-:S07]  /*1510*/  IMAD.MOV R10, RZ, RZ, -R10 ;  /* 0x000000ffff0a7224 */ /* 0x000fce00078e0a0a */
.L_x_123:
        /* <DEDUP_REMOVED lines=11> */
.L_x_114:
[----:B------:R-:W-:Y:S05]  /*15d0*/  BSYNC.RECONVERGENT B0 ;  /* 0x0000000000007941 */ /* 0x000fea0003800200 */
.L_x_113:
        /* <DEDUP_REMOVED lines=12> */
[----:B------:R-:W-:Y:S05]  /*16a0*/  CALL.REL.NOINC `($__internal_5_$__cuda_sm3x_div_rn_noftz_f32_slowpath) ;  /* 0x0000000000107944 */ /* 0x000fea0003c00000 */
[----:B------:R-:W-:-:S07]  /*16b0*/  IMAD.MOV.U32 R3, RZ, RZ, R0 ;  /* 0x000000ffff037224 */ /* 0x000fce00078e0000 */
.L_x_125:
[----:B------:R-:W-:Y:S05]  /*16c0*/  BSYNC.RECONVERGENT B0 ;  /* 0x0000000000007941 */ /* 0x000fea0003800200 */
.L_x_124:
[----:B------:R-:W-:Y:S01]  /*16d0*/  STG.E desc[UR8][R20.64], R3 ;  /* 0x0000000314007986 */ /* 0x000fe2000c101908 */
[----:B------:R-:W-:Y:S05]  /*16e0*/  EXIT ;  /* 0x000000000000794d */ /* 0x000fea0003800000 */
        .weak           $__internal_5_$__cuda_sm3x_div_rn_noftz_f32_slowpath
        .type           $__internal_5_$__cuda_sm3x_div_rn_noftz_f32_slowpath,@function
        .size           $__internal_5_$__cuda_sm3x_div_rn_noftz_f32_slowpath,(.L_x_163 - $__internal_5_$__cuda_sm3x_div_rn_noftz_f32_slowpath)
$__internal_5_$__cuda_sm3x_div_rn_noftz_f32_slowpath:
        /* <DEDUP_REMOVED lines=36> */
.L_x_127:
        /* <DEDUP_REMOVED lines=51> */
.L_x_134:
[----:B------:R-:W-:-:S04]  /*1c60*/  LOP3.LUT R0, R0, 0x80000000, RZ, 0xc0, !PT ;  /* 0x8000000000007812 */ /* 0x000fc800078ec0ff */
[----:B------:R-:W-:Y:S01]  /*1c70*/  LOP3.LUT R0, R0, 0x7f800000, RZ, 0xfc, !PT ;  /* 0x7f80000000007812 */ /* 0x000fe200078efcff */
[----:B------:R-:W-:Y:S06]  /*1c80*/  BRA `(.L_x_135) ;  /* 0x0000000000047947 */ /* 0x000fec0003800000 */
.L_x_133:
[----:B------:R-:W-:-:S07]  /*1c90*/  IMAD R0, R4, 0x800000, R0 ;  /* 0x0080000004007824 */ /* 0x000fce00078e0200 */
.L_x_135:
[----:B------:R-:W-:Y:S05]  /*1ca0*/  BSYNC.RECONVERGENT B2 ;  /* 0x0000000000027941 */ /* 0x000fea0003800200 */
.L_x_132:
[----:B------:R-:W-:Y:S05]  /*1cb0*/  BRA `(.L_x_136) ;  /* 0x0000000000207947 */ /* 0x000fea0003800000 */
.L_x_131:
[----:B------:R-:W-:-:S04]  /*1cc0*/  LOP3.LUT R0, R4, 0x80000000, R3, 0x48, !PT ;  /* 0x8000000004007812 */ /* 0x000fc800078e4803 */
[----:B------:R-:W-:Y:S01]  /*1cd0*/  LOP3.LUT R0, R0, 0x7f800000, RZ, 0xfc, !PT ;  /* 0x7f80000000007812 */ /* 0x000fe200078efcff */
[----:B------:R-:W-:Y:S06]  /*1ce0*/  BRA `(.L_x_136) ;  /* 0x0000000000147947 */ /* 0x000fec0003800000 */
.L_x_130:
[----:B------:R-:W-:Y:S01]  /*1cf0*/  LOP3.LUT R0, R4, 0x80000000, R3, 0x48, !PT ;  /* 0x8000000004007812 */ /* 0x000fe200078e4803 */
[----:B------:R-:W-:Y:S06]  /*1d00*/  BRA `(.L_x_136) ;  /* 0x00000000000c7947 */ /* 0x000fec0003800000 */
.L_x_129:
[----:B------:R-:W0:Y:S01]  /*1d10*/  MUFU.RSQ R0, -QNAN ;  /* 0xffc0000000007908 */ /* 0x000e220000001400 */
[----:B------:R-:W-:Y:S05]  /*1d20*/  BRA `(.L_x_136) ;  /* 0x0000000000047947 */ /* 0x000fea0003800000 */
.L_x_128:
[----:B------:R-:W-:-:S07]  /*1d30*/  FADD.FTZ R0, R3, R0 ;  /* 0x0000000003007221 */ /* 0x000fce0000010000 */
.L_x_136:
[----:B------:R-:W-:Y:S05]  /*1d40*/  BSYNC.RECONVERGENT B1 ;  /* 0x0000000000017941 */ /* 0x000fea0003800200 */
.L_x_126:
[----:B------:R-:W-:-:S04]  /*1d50*/  IMAD.MOV.U32 R3, RZ, RZ, 0x0 ;  /* 0x00000000ff037424 */ /* 0x000fc800078e00ff */
[----:B0-----:R-:W-:Y:S05]  /*1d60*/  RET.REL.NODEC R2 `(_Z20bev_mean_pool_kerneliiiiiiiPKfPKiS2_S2_Pf) ;  /* 0xffffffe002a47950 */ /* 0x001fea0003c3ffff */
.L_x_137:
        /* <DEDUP_REMOVED lines=9> */
.L_x_163:


//--------------------- .text._Z20bev_pool_grad_kerneliiiiiiiPKfPKiS2_S2_Pf --------------------------
	.section	.text._Z20bev_pool_grad_kerneliiiiiiiPKfPKiS2_S2_Pf,"ax",@progbits
	.align	128
        .global         _Z20bev_pool_grad_kerneliiiiiiiPKfPKiS2_S2_Pf
        .type           _Z20bev_pool_grad_kerneliiiiiiiPKfPKiS2_S2_Pf,@function
        .size           _Z20bev_pool_grad_kerneliiiiiiiPKfPKiS2_S2_Pf,(.L_x_170 - _Z20bev_pool_grad_kerneliiiiiiiPKfPKiS2_S2_Pf)
        .other          _Z20bev_pool_grad_kerneliiiiiiiPKfPKiS2_S2_Pf,@"STO_CUDA_ENTRY STV_DEFAULT"
_Z20bev_pool_grad_kerneliiiiiiiPKfPKiS2_S2_Pf:
.text._Z20bev_pool_grad_kerneliiiiiiiPKfPKiS2_S2_Pf:
        /* <DEDUP_REMOVED lines=34> */
[----:B------:R-:W1:Y:S01]  /*0220*/  LDCU.64 UR8, c[0x0][0x358] ;  /* 0x00006b00ff0877ac */ /* 0x000e620008000a00 */
[----:B------:R-:W2:Y:S06]  /*0230*/  LDCU.64 UR6, c[0x0][0x388] ;  /* 0x00007100ff0677ac */ /* 0x000eac0008000a00 */
[----:B------:R-:W3:Y:S01]  /*0240*/  LDC.64 R12, c[0x0][0x3a8] ;  /* 0x0000ea00ff0c7b82 */ /* 0x000ee20000000a00 */
[----:B------:R-:W4:Y:S07]  /*0250*/  LDCU UR4, c[0x0][0x384] ;  /* 0x00007080ff0477ac */ /* 0x000f2e0008000800 */
[----:B------:R-:W5:Y:S01]  /*0260*/  LDC.64 R8, c[0x0][0x3b8] ;  /* 0x0000ee00ff087b82 */ /* 0x000f620000000a00 */
[----:B0-----:R-:W-:-:S05]  /*0270*/  IMAD.WIDE R10, R19, 0x4, R10 ;  /* 0x00000004130a7825 */ /* 0x001fca00078e020a */
[----:B-1----:R-:W2:Y:S01]  /*0280*/  LDG.E.CONSTANT R5, desc[UR8][R10.64] ;  /* 0x000000080a057981 */ /* 0x002ea2000c1e9900 */
[----:B-----5:R-:W-:-:S05]  /*0290*/  IMAD.WIDE R8, R19, 0x4, R8 ;  /* 0x0000000413087825 */ /* 0x020fca00078e0208 */
[----:B------:R0:W5:Y:S01]  /*02a0*/  LDG.E.CONSTANT R2, desc[UR8][R8.64] ;  /* 0x0000000808027981 */ /* 0x000162000c1e9900 */
[----:B--2---:R-:W-:-:S04]  /*02b0*/  IMAD.SHL.U32 R15, R5, 0x4, RZ ;  /* 0x00000004050f7824 */ /* 0x004fc800078e00ff */
[----:B---3--:R-:W-:-:S05]  /*02c0*/  IMAD.WIDE R12, R15, 0x4, R12 ;  /* 0x000000040f0c7825 */ /* 0x008fca00078e020c */
[----:B------:R-:W2:Y:S04]  /*02d0*/  LDG.E.CONSTANT R14, desc[UR8][R12.64+0xc] ;  /* 0x00000c080c0e7981 */ /* 0x000ea8000c1e9900 */
[----:B------:R-:W3:Y:S04]  /*02e0*/  LDG.E.CONSTANT R15, desc[UR8][R12.64+0x8] ;  /* 0x000008080c0f7981 */ /* 0x000ee8000c1e9900 */
[----:B------:R-:W5:Y:S04]  /*02f0*/  LDG.E.CONSTANT R16, desc[UR8][R12.64] ;  /* 0x000000080c107981 */ /* 0x000f68000c1e9900 */
[----:B------:R-:W5:Y:S01]  /*0300*/  LDG.E.CONSTANT R17, desc[UR8][R12.64+0x4] ;  /* 0x000004080c117981 */ /* 0x000f62000c1e9900 */
[----:B------:R-:W-:Y:S01]  /*0310*/  ISETP.GE.AND P2, PT, R7, RZ, PT ;  /* 0x000000ff0700720c */ /* 0x000fe20003f46270 */
[----:B------:R-:W-:Y:S01]  /*0320*/  UIMAD UR5, UR6, UR7, URZ ;  /* 0x00000007060572a4 */ /* 0x000fe2000f8e02ff */
[----:B------:R-:W-:Y:S01]  /*0330*/  ISETP.GT.U32.AND P1, PT, R3, R6, PT ;  /* 0x000000060300720c */ /* 0x000fe20003f24070 */
[----:B------:R-:W-:-:S02]  /*0340*/  IMAD.IADD R3, R6, 0x1, -R3 ;  /* 0x0000000106037824 */ /* 0x000fc400078e0a03 */
[----:B----4-:R-:W-:-:S03]  /*0350*/  UIMAD UR4, UR4, UR5, URZ ;  /* 0x00000005040472a4 */ /* 0x010fc6000f8e02ff */
[----:B------:R-:W-:Y:S01]  /*0360*/  SEL R3, R3, R6, !P1 ;  /* 0x0000000603037207 */ /* 0x000fe20004800000 */
[C---:B0-----:R-:W-:Y:S02]  /*0370*/  IMAD R8, R0.reuse, UR5, RZ ;  /* 0x0000000500087c24 */ /* 0x041fe4000f8e02ff */
[----:B------:R-:W-:Y:S02]  /*0380*/  IMAD R7, R0, UR4, RZ ;  /* 0x0000000400077c24 */ /* 0x000fe4000f8e02ff */
[----:B------:R-:W-:-:S03]  /*0390*/  @!P2 IMAD.MOV R3, RZ, RZ, -R3 ;  /* 0x000000ffff03a224 */ /* 0x000fc600078e0a03 */
[----:B------:R-:W0:Y:S02]  /*03a0*/  LDCU.64 UR4, c[0x0][0x3a0] ;  /* 0x00007400ff0477ac */ /* 0x000e240008000a00 */
[----:B------:R-:W-:Y:S01]  /*03b0*/  SEL R6, R4, R3, !P0 ;  /* 0x0000000304067207 */ /* 0x000fe20004000000 */
[----:B------:R-:W-:-:S03]  /*03c0*/  IMAD R3, R0, UR7, RZ ;  /* 0x0000000700037c24 */ /* 0x000fc6000f8e02ff */
[----:B------:R-:W-:Y:S01]  /*03d0*/  SHF.R.S32.HI R10, RZ, 0x1f, R6 ;  /* 0x0000001fff0a7819 */ /* 0x000fe20000011406 */
[----:B--2---:R-:W-:Y:S02]  /*03e0*/  IMAD R7, R14, R7, RZ ;  /* 0x000000070e077224 */ /* 0x004fe400078e02ff */
[----:B---3--:R-:W-:-:S03]  /*03f0*/  IMAD R8, R15, R8, RZ ;  /* 0x000000080f087224 */ /* 0x008fc600078e02ff */
[----:B------:R-:W-:Y:S02]  /*0400*/  SHF.R.S32.HI R9, RZ, 0x1f, R7 ;  /* 0x0000001fff097819 */ /* 0x000fe40000011407 */
[----:B------:R-:W-:Y:S02]  /*0410*/  IADD3 R7, P0, P1, R7, R8, R6 ;  /* 0x0000000807077210 */ /* 0x000fe4000791e006 */
[----:B------:R-:W-:Y:S01]  /*0420*/  SHF.R.S32.HI R8, RZ, 0x1f, R8 ;  /* 0x0000001fff087819 */ /* 0x000fe20000011408 */
[----:B-----5:R-:W-:Y:S02]  /*0430*/  IMAD R3, R16, R3, RZ ;  /* 0x0000000310037224 */ /* 0x020fe400078e02ff */
[----:B------:R-:W-:Y:S01]  /*0440*/  IMAD R4, R17, R0, RZ ;  /* 0x0000000011047224 */ /* 0x000fe200078e02ff */
[----:B------:R-:W-:Y:S02]  /*0450*/  IADD3.X R8, PT, PT, R9, R8, R10, P0, P1 ;  /* 0x0000000809087210 */ /* 0x000fe400007e240a */
[----:B------:R-:W-:-:S02]  /*0460*/  ISETP.GE.AND P0, PT, R2, 0x1, PT ;  /* 0x000000010200780c */ /* 0x000fc40003f06270 */
[--C-:B------:R-:W-:Y:S02]  /*0470*/  IADD3 R7, P1, P2, R4, R7, R3.reuse ;  /* 0x0000000704077210 */ /* 0x100fe40007a3e003 */
[----:B------:R-:W-:Y:S02]  /*0480*/  SHF.R.S32.HI R3, RZ, 0x1f, R3 ;  /* 0x0000001fff037819 */ /* 0x000fe40000011403 */
[----:B------:R-:W-:-:S04]  /*0490*/  SHF.R.S32.HI R4, RZ, 0x1f, R4 ;  /* 0x0000001fff047819 */ /* 0x000fc80000011404 */
[----:B------:R-:W-:Y:S02]  /*04a0*/  IADD3.X R4, PT, PT, R4, R8, R3, P1, P2 ;  /* 0x0000000804047210 */ /* 0x000fe40000fe4403 */
[----:B0-----:R-:W-:-:S04]  /*04b0*/  LEA R8, P1, R7, UR4, 0x2 ;  /* 0x0000000407087c11 */ /* 0x001fc8000f8210ff */
[----:B------:R-:W-:Y:S01]  /*04c0*/  LEA.HI.X R9, R7, UR5, R4, 0x2, P1 ;  /* 0x0000000507097c11 */ /* 0x000fe200088f1404 */
[----:B------:R-:W-:Y:S08]  /*04d0*/  @!P0 EXIT ;  /* 0x000000000000894d */ /* 0x000ff00003800000 */
[----:B------:R0:W5:Y:S01]  /*04e0*/  LDG.E.CONSTANT R3, desc[UR8][R8.64] ;  /* 0x0000000808037981 */ /* 0x000162000c1e9900 */
[C---:B------:R-:W-:Y:S01]  /*04f0*/  ISETP.GE.U32.AND P1, PT, R2.reuse, 0x8, PT ;  /* 0x000000080200780c */ /* 0x040fe20003f26070 */
[----:B------:R-:W-:Y:S01]  /*0500*/  IMAD R7, R5, R0, RZ ;  /* 0x0000000005077224 */ /* 0x000fe200078e02ff */
[----:B------:R-:W-:Y:S01]  /*0510*/  LOP3.LUT R4, R2, 0x7, RZ, 0xc0, !PT ;  /* 0x0000000702047812 */ /* 0x000fe200078ec0ff */
[----:B------:R-:W1:Y:S01]  /*0520*/  LDCU.64 UR4, c[0x0][0x3c0] ;  /* 0x00007800ff0477ac */ /* 0x000e620008000a00 */
[----:B------:R-:W-:Y:S02]  /*0530*/  BSSY.RECONVERGENT B0, `(.L_x_138) ;  /* 0x0000045000007945 */ /* 0x000fe40003800200 */
[----:B------:R-:W-:Y:S02]  /*0540*/  IADD3 R5, P2, PT, R7, R6, RZ ;  /* 0x0000000607057210 */ /* 0x000fe40007f5e0ff */
[----:B------:R-:W-:Y:S02]  /*0550*/  SHF.R.S32.HI R7, RZ, 0x1f, R7 ;  /* 0x0000001fff077819 */ /* 0x000fe40000011407 */
[----:B------:R-:W-:-:S03]  /*0560*/  ISETP.NE.AND P0, PT, R4, RZ, PT ;  /* 0x000000ff0400720c */ /* 0x000fc60003f05270 */
[----:B------:R-:W-:Y:S02]  /*0570*/  IMAD.X R6, R7, 0x1, R10, P2 ;  /* 0x0000000107067824 */ /* 0x000fe400010e060a */
[----:B------:R-:W-:Y:S01]  /*0580*/  IMAD.MOV.U32 R7, RZ, RZ, RZ ;  /* 0x000000ffff077224 */ /* 0x000fe200078e00ff */
[----:B0-----:R-:W-:Y:S07]  /*0590*/  @!P1 BRA `(.L_x_139) ;  /* 0x0000000000f89947 */ /* 0x001fee0003800000 */
[----:B------:R-:W0:Y:S01]  /*05a0*/  LDCU UR6, c[0x0][0x394] ;  /* 0x00007280ff0677ac */ /* 0x000e220008000800 */
[----:B------:R-:W-:Y:S01]  /*05b0*/  LOP3.LUT R7, R2, 0x7ffffff8, RZ, 0xc0, !PT ;  /* 0x7ffffff802077812 */ /* 0x000fe200078ec0ff */
[C---:B------:R-:W-:Y:S02]  /*05c0*/  IMAD.SHL.U32 R8, R0.reuse, 0x2, RZ ;  /* 0x0000000200087824 */ /* 0x040fe400078e00ff */
[C---:B------:R-:W-:Y:S02]  /*05d0*/  IMAD R9, R0.reuse, 0x3, RZ ;  /* 0x0000000300097824 */ /* 0x040fe400078e02ff */
[C---:B------:R-:W-:Y:S02]  /*05e0*/  IMAD.SHL.U32 R11, R0.reuse, 0x4, RZ ;  /* 0x00000004000b7824 */ /* 0x040fe400078e00ff */
[C---:B------:R-:W-:Y:S02]  /*05f0*/  IMAD R13, R0.reuse, 0x5, RZ ;  /* 0x00000005000d7824 */ /* 0x040fe400078e02ff */
[----:B------:R-:W-:-:S02]  /*0600*/  IMAD R27, R0, 0x6, RZ ;  /* 0x00000006001b7824 */ /* 0x000fc400078e02ff */
[----:B------:R-:W-:Y:S02]  /*0610*/  IMAD R29, R0, 0x7, RZ ;  /* 0x00000007001d7824 */ /* 0x000fe400078e02ff */
[----:B------:R-:W-:Y:S02]  /*0620*/  IMAD.MOV.U32 R12, RZ, RZ, RZ ;  /* 0x000000ffff0c7224 */ /* 0x000fe400078e00ff */
[----:B------:R-:W-:Y:S02]  /*0630*/  IMAD.MOV R26, RZ, RZ, -R7 ;  /* 0x000000ffff1a7224 */ /* 0x000fe400078e0a07 */
[----:B0-----:R-:W-:-:S07]  /*0640*/  IMAD.U32 R10, RZ, RZ, UR6 ;  /* 0x00000006ff0a7e24 */ /* 0x001fce000f8e00ff */
.L_x_140:
[-C--:B--2---:R-:W-:Y:S01]  /*0650*/  IADD3 R15, P1, PT, R12, R5.reuse, RZ ;  /* 0x000000050c0f7210 */ /* 0x084fe20007f3e0ff */
[----:B------:R-:W-:Y:S01]  /*0660*/  VIADD R26, R26, 0x8 ;  /* 0x000000081a1a7836 */ /* 0x000fe20000000000 */
[----:B------:R-:W-:Y:S02]  /*0670*/  IADD3 R16, P2, PT, R10, R5, RZ ;  /* 0x000000050a107210 */ /* 0x000fe40007f5e0ff */
[-C--:B------:R-:W-:Y:S01]  /*0680*/  LEA.HI.X.SX32 R18, R12, R6.reuse, 0x1, P1 ;  /* 0x000000060c127211 */ /* 0x080fe200008f0eff */
[----:B------:R-:W-:Y:S01]  /*0690*/  IMAD R12, R0, 0x8, R12 ;  /* 0x00000008000c7824 */ /* 0x000fe200078e020c */
[----:B-1----:R-:W-:Y:S02]  /*06a0*/  LEA R24, P3, R15, UR4, 0x2 ;  /* 0x000000040f187c11 */ /* 0x002fe4000f8610ff */
[----:B------:R-:W-:Y:S01]  /*06b0*/  LEA.HI.X.SX32 R17, R10, R6, 0x1, P2 ;  /* 0x000000060a117211 */ /* 0x000fe200010f0eff */
[----:B------:R-:W-:Y:S01]  /*06c0*/  IMAD R10, R0, 0x8, R10 ;  /* 0x00000008000a7824 */ /* 0x000fe200078e020a */
[----:B------:R-:W-:-:S02]  /*06d0*/  LEA R22, P2, R16, UR4, 0x2 ;  /* 0x0000000410167c11 */ /* 0x000fc4000f8410ff */
[-C--:B------:R-:W-:Y:S02]  /*06e0*/  IADD3 R14, P1, PT, R8, R5.reuse, RZ ;  /* 0x00000005080e7210 */ /* 0x080fe40007f3e0ff */
[----:B------:R-:W-:Y:S02]  /*06f0*/  LEA.HI.X R25, R15, UR5, R18, 0x2, P3 ;  /* 0x000000050f197c11 */ /* 0x000fe400098f1412 */
[C---:B------:R-:W-:Y:S02]  /*0700*/  IADD3 R15, P3, PT, R9.reuse, R5, RZ ;  /* 0x00000005090f7210 */ /* 0x040fe40007f7e0ff */
[----:B------:R-:W-:Y:S01]  /*0710*/  LEA.HI.X R23, R16, UR5, R17, 0x2, P2 ;  /* 0x0000000510177c11 */ /* 0x000fe200090f1411 */
[----:B-----5:R-:W-:Y:S01]  /*0720*/  STG.E desc[UR8][R24.64], R3 ;  /* 0x0000000318007986 */ /* 0x020fe2000c101908 */
[-C--:B------:R-:W-:Y:S01]  /*0730*/  LEA.HI.X.SX32 R17, R8, R6.reuse, 0x1, P1 ;  /* 0x0000000608117211 */ /* 0x080fe200008f0eff */
[----:B------:R-:W-:Y:S01]  /*0740*/  IMAD R8, R0, 0x8, R8 ;  /* 0x0000000800087824 */ /* 0x000fe200078e0208 */
[----:B------:R-:W-:Y:S01]  /*0750*/  LEA R18, P1, R14, UR4, 0x2 ;  /* 0x000000040e127c11 */ /* 0x000fe2000f8210ff */
[----:B------:R0:W-:Y:S01]  /*0760*/  STG.E desc[UR8][R22.64], R3 ;  /* 0x0000000316007986 */ /* 0x0001e2000c101908 */
[----:B------:R-:W-:Y:S01]  /*0770*/  LEA.HI.X.SX32 R16, R9, R6, 0x1, P3 ;  /* 0x0000000609107211 */ /* 0x000fe200018f0eff */
        /* <DEDUP_REMOVED lines=10> */
[C---:B------:R-:W-:Y:S01]  /*0820*/  IMAD R11, R0.reuse, 0x8, R11 ;  /* 0x00000008000b7824 */ /* 0x040fe200078e020b */
        /* <DEDUP_REMOVED lines=21> */
.L_x_139:
[----:B-1----:R-:W-:Y:S05]  /*0980*/  BSYNC.RECONVERGENT B0 ;  /* 0x0000000000007941 */ /* 0x002fea0003800200 */
.L_x_138:
[----:B------:R-:W-:Y:S05]  /*0990*/  @!P0 EXIT ;  /* 0x000000000000894d */ /* 0x000fea0003800000 */
[----:B------:R-:W-:Y:S01]  /*09a0*/  ISETP.GE.U32.AND P1, PT, R4, 0x4, PT ;  /* 0x000000040400780c */ /* 0x000fe20003f26070 */
[----:B------:R-:W-:Y:S01]  /*09b0*/  BSSY.RECONVERGENT B0, `(.L_x_141) ;  /* 0x000001e000007945 */ /* 0x000fe20003800200 */
[----:B--2---:R-:W-:-:S04]  /*09c0*/  LOP3.LUT R17, R2, 0x3, RZ, 0xc0, !PT ;  /* 0x0000000302117812 */ /* 0x004fc800078ec0ff */
[----:B------:R-:W-:-:S07]  /*09d0*/  ISETP.NE.AND P0, PT, R17, RZ, PT ;  /* 0x000000ff1100720c */ /* 0x000fce0003f05270 */
[----:B------:R-:W-:Y:S06]  /*09e0*/  @!P1 BRA `(.L_x_142) ;  /* 0x0000000000689947 */ /* 0x000fec0003800000 */
[----:B------:R-:W0:Y:S01]  /*09f0*/  LDCU.64 UR4, c[0x0][0x3c0] ;  /* 0x00007800ff0477ac */ /* 0x000e220008000a00 */
[C---:B------:R-:W-:Y:S02]  /*0a00*/  IMAD R9, R7.reuse, R0, RZ ;  /* 0x0000000007097224 */ /* 0x040fe400078e02ff */
[----:B------:R-:W-:Y:S02]  /*0a10*/  VIADD R7, R7, 0x4 ;  /* 0x0000000407077836 */ /* 0x000fe40000000000 */
[C---:B------:R-:W-:Y:S01]  /*0a20*/  IMAD.IADD R11, R9.reuse, 0x1, R0 ;  /* 0x00000001090b7824 */ /* 0x040fe200078e0200 */
[----:B------:R-:W-:-:S03]  /*0a30*/  IADD3 R4, P1, PT, R9, R5, RZ ;  /* 0x0000000509047210 */ /* 0x000fc60007f3e0ff */
[----:B------:R-:W-:Y:S01]  /*0a40*/  IMAD.IADD R13, R11, 0x1, R0 ;  /* 0x000000010b0d7824 */ /* 0x000fe200078e0200 */
[-C--:B------:R-:W-:Y:S02]  /*0a50*/  LEA.HI.X.SX32 R9, R9, R6.reuse, 0x1, P1 ;  /* 0x0000000609097211 */ /* 0x080fe400008f0eff */
[-C--:B------:R-:W-:Y:S02]  /*0a60*/  IADD3 R14, P2, PT, R11, R5.reuse, RZ ;  /* 0x000000050b0e7210 */ /* 0x080fe40007f5e0ff */
[----:B------:R-:W-:Y:S02]  /*0a70*/  IADD3 R16, P3, PT, R13, R5, RZ ;  /* 0x000000050d107210 */ /* 0x000fe40007f7e0ff */
[----:B------:R-:W-:Y:S02]  /*0a80*/  LEA.HI.X.SX32 R11, R11, R6, 0x1, P2 ;  /* 0x000000060b0b7211 */ /* 0x000fe400010f0eff */
[----:B0-----:R-:W-:Y:S02]  /*0a90*/  LEA R8, P1, R4, UR4, 0x2 ;  /* 0x0000000404087c11 */ /* 0x001fe4000f8210ff */
[----:B------:R-:W-:-:S02]  /*0aa0*/  LEA R10, P2, R14, UR4, 0x2 ;  /* 0x000000040e0a7c11 */ /* 0x000fc4000f8410ff */
[----:B------:R-:W-:Y:S01]  /*0ab0*/  LEA.HI.X R9, R4, UR5, R9, 0x2, P1 ;  /* 0x0000000504097c11 */ /* 0x000fe200088f1409 */
[C---:B------:R-:W-:Y:S01]  /*0ac0*/  IMAD.IADD R4, R13.reuse, 0x1, R0 ;  /* 0x000000010d047824 */ /* 0x040fe200078e0200 */
[-C--:B------:R-:W-:Y:S02]  /*0ad0*/  LEA.HI.X.SX32 R13, R13, R6.reuse, 0x1, P3 ;  /* 0x000000060d0d7211 */ /* 0x080fe400018f0eff */
[----:B------:R-:W-:Y:S01]  /*0ae0*/  LEA R12, P3, R16, UR4, 0x2 ;  /* 0x00000004100c7c11 */ /* 0x000fe2000f8610ff */
[----:B-----5:R0:W-:Y:S01]  /*0af0*/  STG.E desc[UR8][R8.64], R3 ;  /* 0x0000000308007986 */ /* 0x0201e2000c101908 */
[----:B------:R-:W-:Y:S02]  /*0b00*/  IADD3 R15, P1, PT, R4, R5, RZ ;  /* 0x00000005040f7210 */ /* 0x000fe40007f3e0ff */
[----:B------:R-:W-:Y:S02]  /*0b10*/  LEA.HI.X R11, R14, UR5, R11, 0x2, P2 ;  /* 0x000000050e0b7c11 */ /* 0x000fe400090f140b */
[----:B------:R-:W-:-:S02]  /*0b20*/  LEA.HI.X.SX32 R4, R4, R6, 0x1, P1 ;  /* 0x0000000604047211 */ /* 0x000fc400008f0eff */
[C---:B------:R-:W-:Y:S01]  /*0b30*/  LEA R14, P1, R15.reuse, UR4, 0x2 ;  /* 0x000000040f0e7c11 */ /* 0x040fe2000f8210ff */
[----:B------:R0:W-:Y:S01]  /*0b40*/  STG.E desc[UR8][R10.64], R3 ;  /* 0x000000030a007986 */ /* 0x0001e2000c101908 */
[----:B------:R-:W-:Y:S02]  /*0b50*/  LEA.HI.X R13, R16, UR5, R13, 0x2, P3 ;  /* 0x00000005100d7c11 */ /* 0x000fe400098f140d */
[----:B------:R-:W-:-:S03]  /*0b60*/  LEA.HI.X R15, R15, UR5, R4, 0x2, P1 ;  /* 0x000000050f0f7c11 */ /* 0x000fc600088f1404 */
[----:B------:R0:W-:Y:S04]  /*0b70*/  STG.E desc[UR8][R12.64], R3 ;  /* 0x000000030c007986 */ /* 0x0001e8000c101908 */
[----:B------:R0:W-:Y:S02]  /*0b80*/  STG.E desc[UR8][R14.64], R3 ;  /* 0x000000030e007986 */ /* 0x0001e4000c101908 */
.L_x_142:
[----:B------:R-:W-:Y:S05]  /*0b90*/  BSYNC.RECONVERGENT B0 ;  /* 0x0000000000007941 */ /* 0x000fea0003800200 */
.L_x_141:
[----:B------:R-:W-:Y:S05]  /*0ba0*/  @!P0 EXIT ;  /* 0x000000000000894d */ /* 0x000fea0003800000 */
[----:B------:R-:W-:Y:S01]  /*0bb0*/  ISETP.NE.AND P1, PT, R17, 0x1, PT ;  /* 0x000000011100780c */ /* 0x000fe20003f25270 */
[----:B------:R-:W-:Y:S01]  /*0bc0*/  BSSY.RECONVERGENT B0, `(.L_x_143) ;  /* 0x0000012000007945 */ /* 0x000fe20003800200 */
[----:B------:R-:W-:-:S04]  /*0bd0*/  LOP3.LUT R2, R2, 0x1, RZ, 0xc0, !PT ;  /* 0x0000000102027812 */ /* 0x000fc800078ec0ff */
[----:B------:R-:W-:-:S07]  /*0be0*/  ISETP.NE.U32.AND P0, PT, R2, 0x1, PT ;  /* 0x000000010200780c */ /* 0x000fce0003f05070 */
[----:B------:R-:W-:Y:S06]  /*0bf0*/  @!P1 BRA `(.L_x_144) ;  /* 0x0000000000389947 */ /* 0x000fec0003800000 */
[----:B------:R-:W1:Y:S01]  /*0c00*/  LDCU.64 UR4, c[0x0][0x3c0] ;  /* 0x00007800ff0477ac */ /* 0x000e620008000a00 */
[C---:B0-----:R-:W-:Y:S02]  /*0c10*/  IMAD R9, R7.reuse, R0, RZ ;  /* 0x0000000007097224 */ /* 0x041fe400078e02ff */
[----:B------:R-:W-:Y:S02]  /*0c20*/  VIADD R7, R7, 0x2 ;  /* 0x0000000207077836 */ /* 0x000fe40000000000 */
[C---:B------:R-:W-:Y:S01]  /*0c30*/  IMAD.IADD R4, R9.reuse, 0x1, R0 ;  /* 0x0000000109047824 */ /* 0x040fe200078e0200 */
[----:B------:R-:W-:-:S04]  /*0c40*/  IADD3 R2, P1, PT, R9, R5, RZ ;  /* 0x0000000509027210 */ /* 0x000fc80007f3e0ff */
[C---:B------:R-:W-:Y:S02]  /*0c50*/  IADD3 R11, P2, PT, R4.reuse, R5, RZ ;  /* 0x00000005040b7210 */ /* 0x040fe40007f5e0ff */
[-C--:B------:R-:W-:Y:S02]  /*0c60*/  LEA.HI.X.SX32 R9, R9, R6.reuse, 0x1, P1 ;  /* 0x0000000609097211 */ /* 0x080fe400008f0eff */
[----:B------:R-:W-:Y:S02]  /*0c70*/  LEA.HI.X.SX32 R4, R4, R6, 0x1, P2 ;  /* 0x0000000604047211 */ /* 0x000fe400010f0eff */
[C---:B-1----:R-:W-:Y:S02]  /*0c80*/  LEA R8, P1, R2.reuse, UR4, 0x2 ;  /* 0x0000000402087c11 */ /* 0x042fe4000f8210ff */
[----:B------:R-:W-:Y:S02]  /*0c90*/  LEA R10, P2, R11, UR4, 0x2 ;  /* 0x000000040b0a7c11 */ /* 0x000fe4000f8410ff */
[----:B------:R-:W-:-:S02]  /*0ca0*/  LEA.HI.X R9, R2, UR5, R9, 0x2, P1 ;  /* 0x0000000502097c11 */ /* 0x000fc400088f1409 */
[----:B------:R-:W-:-:S03]  /*0cb0*/  LEA.HI.X R11, R11, UR5, R4, 0x2, P2 ;  /* 0x000000050b0b7c11 */ /* 0x000fc600090f1404 */
[----:B-----5:R1:W-:Y:S04]  /*0cc0*/  STG.E desc[UR8][R8.64], R3 ;  /* 0x0000000308007986 */ /* 0x0203e8000c101908 */
[----:B------:R1:W-:Y:S02]  /*0cd0*/  STG.E desc[UR8][R10.64], R3 ;  /* 0x000000030a007986 */ /* 0x0003e4000c101908 */
.L_x_144:
[----:B------:R-:W-:Y:S05]  /*0ce0*/  BSYNC.RECONVERGENT B0 ;  /* 0x0000000000007941 */ /* 0x000fea0003800200 */
.L_x_143:
[----:B------:R-:W-:Y:S05]  /*0cf0*/  @P0 EXIT ;  /* 0x000000000000094d */ /* 0x000fea0003800000 */
[----:B------:R-:W2:Y:S01]  /*0d00*/  LDCU.64 UR4, c[0x0][0x3c0] ;  /* 0x00007800ff0477ac */ /* 0x000ea20008000a00 */
[----:B------:R-:W-:-:S05]  /*0d10*/  IMAD R0, R7, R0, RZ ;  /* 0x0000000007007224 */ /* 0x000fca00078e02ff */
[----:B------:R-:W-:-:S04]  /*0d20*/  IADD3 R5, P0, PT, R0, R5, RZ ;  /* 0x0000000500057210 */ /* 0x000fc80007f1e0ff */
[----:B------:R-:W-:Y:S02]  /*0d30*/  LEA.HI.X.SX32 R0, R0, R6, 0x1, P0 ;  /* 0x0000000600007211 */ /* 0x000fe400000f0eff */
[----:B--2---:R-:W-:-:S04]  /*0d40*/  LEA R4, P0, R5, UR4, 0x2 ;  /* 0x0000000405047c11 */ /* 0x004fc8000f8010ff */
[----:B------:R-:W-:-:S05]  /*0d50*/  LEA.HI.X R5, R5, UR5, R0, 0x2, P0 ;  /* 0x0000000505057c11 */ /* 0x000fca00080f1400 */
[----:B-----5:R-:W-:Y:S01]  /*0d60*/  STG.E desc[UR8][R4.64], R3 ;  /* 0x0000000304007986 */ /* 0x020fe2000c101908 */
[----:B------:R-:W-:Y:S05]  /*0d70*/  EXIT ;  /* 0x000000000000794d */ /* 0x000fea0003800000 */
.L_x_145:
        /* <DEDUP_REMOVED lines=16> */
.L_x_170:


//--------------------- .text._Z15bev_pool_kerneliiiiiiiPKfPKiS2_S2_Pf --------------------------
	.section	.text._Z15bev_pool_kerneliiiiiiiPKfPKiS2_S2_Pf,"ax",@progbits
	.align	128
        .global         _Z15bev_pool_kerneliiiiiiiPKfPKiS2_S2_Pf
        .type           _Z15bev_pool_kerneliiiiiiiPKfPKiS2_S2_Pf,@function
        .size           _Z15bev_pool_kerneliiiiiiiPKfPKiS2_S2_Pf,(.L_x_171 - _Z15bev_pool_kerneliiiiiiiPKfPKiS2_S2_Pf)
        .other          _Z15bev_pool_kerneliiiiiiiPKfPKiS2_S2_Pf,@"STO_CUDA_ENTRY STV_DEFAULT"
_Z15bev_pool_kerneliiiiiiiPKfPKiS2_S2_Pf:
.text._Z15bev_pool_kerneliiiiiiiPKfPKiS2_S2_Pf:
        /* <DEDUP_REMOVED lines=55> */
[C---:B------:R-:W-:Y:S02]  /*0370*/  IMAD R6, R0.reuse, UR5, RZ ;  /* 0x0000000500067c24 */ /* 0x040fe4000f8e02ff */
[----:B------:R-:W-:Y:S02]  /*0380*/  IMAD R7, R0, UR4, RZ ;  /* 0x0000000400077c24 */ /* 0x000fe4000f8e02ff */
[----:B------:R-:W-:-:S03]  /*0390*/  @!P2 IMAD.MOV R3, RZ, RZ, -R3 ;  /* 0x000000ffff03a224 */ /* 0x000fc600078e0a03 */
[----:B------:R-:W1:Y:S02]  /*03a0*/  LDCU.64 UR4, c[0x0][0x3c0] ;  /* 0x00007800ff0477ac */ /* 0x000e640008000a00 */
[----:B------:R-:W-:-:S04]  /*03b0*/  SEL R3, R4, R3, !P0 ;  /* 0x0000000304037207 */ /* 0x000fc80004000000 */
[----:B------:R-:W-:Y:S01]  /*03c0*/  SHF.R.S32.HI R8, RZ, 0x1f, R3 ;  /* 0x0000001fff087819 */ /* 0x000fe20000011403 */
[----:B0-----:R-:W-:Y:S01]  /*03d0*/  IMAD R10, R5, R0, RZ ;  /* 0x00000000050a7224 */ /* 0x001fe200078e02ff */
[----:B------:R-:W-:Y:S01]  /*03e0*/  BSSY.RECONVERGENT B0, `(.L_x_146) ;  /* 0x000011d000007945 */ /* 0x000fe20003800200 */
[----:B------:R-:W-:Y:S02]  /*03f0*/  IMAD.MOV.U32 R23, RZ, RZ, RZ ;  /* 0x000000ffff177224 */ /* 0x000fe400078e00ff */
[----:B--2---:R-:W-:Y:S02]  /*0400*/  IMAD R14, R14, R7, RZ ;  /* 0x000000070e0e7224 */ /* 0x004fe400078e02ff */
[----:B---3--:R-:W-:-:S03]  /*0410*/  IMAD R6, R15, R6, RZ ;  /* 0x000000060f067224 */ /* 0x008fc600078e02ff */
[----:B------:R-:W-:Y:S01]  /*0420*/  SHF.R.S32.HI R9, RZ, 0x1f, R14 ;  /* 0x0000001fff097819 */ /* 0x000fe2000001140e */
[----:B------:R-:W-:Y:S01]  /*0430*/  IMAD R7, R0, UR7, RZ ;  /* 0x0000000700077c24 */ /* 0x000fe2000f8e02ff */
[----:B------:R-:W0:Y:S01]  /*0440*/  LDCU.64 UR6, c[0x0][0x3a0] ;  /* 0x00007400ff0677ac */ /* 0x000e220008000a00 */
        /* <DEDUP_REMOVED lines=8> */
[----:B------:R-:W-:Y:S02]  /*04d0*/  SHF.R.S32.HI R4, RZ, 0x1f, R4 ;  /* 0x0000001fff047819 */ /* 0x000fe40000011404 */
[----:B-1----:R-:W-:Y:S02]  /*04e0*/  LEA R20, P4, R5, UR4, 0x2 ;  /* 0x0000000405147c11 */ /* 0x002fe4000f8810ff */
[----:B------:R-:W-:Y:S02]  /*04f0*/  IADD3.X R6, PT, PT, R4, R6, R7, P2, P3 ;  /* 0x0000000604067210 */ /* 0x000fe400017e6407 */
[----:B------:R-:W-:-:S02]  /*0500*/  IADD3 R3, P1, PT, R10, R3, RZ ;  /* 0x000000030a037210 */ /* 0x000fc40007f3e0ff */
        /* <DEDUP_REMOVED lines=30> */
.L_x_151:
        /* <DEDUP_REMOVED lines=116> */
.L_x_150:
[----:B------:R-:W-:-:S07]  /*0e30*/  LOP3.LUT R5, R2, 0x7ffffff0, RZ, 0xc0, !PT ;  /* 0x7ffffff002057812 */ /* 0x000fce00078ec0ff */
.L_x_149:
[----:B------:R-:W-:Y:S05]  /*0e40*/  BSYNC.RECONVERGENT B1 ;  /* 0x0000000000017941 */ /* 0x000fea0003800200 */
.L_x_148:
        /* <DEDUP_REMOVED lines=66> */
.L_x_153:
[----:B------:R-:W-:Y:S05]  /*1270*/  BSYNC.RECONVERGENT B1 ;  /* 0x0000000000017941 */ /* 0x000fea0003800200 */
.L_x_152:
        /* <DEDUP_REMOVED lines=36> */
.L_x_155:
[----:B------:R-:W-:Y:S05]  /*14c0*/  BSYNC.RECONVERGENT B1 ;  /* 0x0000000000017941 */ /* 0x000fea0003800200 */
.L_x_154:
[----:B------:R-:W-:Y:S05]  /*14d0*/  @!P0 BRA `(.L_x_147) ;  /* 0x0000000000348947 */ /* 0x000fea0003800000 */
[----:B------:R-:W-:Y:S02]  /*14e0*/  IMAD R5, R5, R0, RZ ;  /* 0x0000000005057224 */ /* 0x000fe400078e02ff */
[----:B------:R-:W-:-:S07]  /*14f0*/  IMAD.MOV R2, RZ, RZ, -R2 ;  /* 0x000000ffff027224 */ /* 0x000fce00078e0a02 */
.L_x_156:
        /* <DEDUP_REMOVED lines=11> */
.L_x_147:
[----:B------:R-:W-:Y:S05]  /*15b0*/  BSYNC.RECONVERGENT B0 ;  /* 0x0000000000007941 */ /* 0x000fea0003800200 */
.L_x_146:
[----:B------:R-:W-:Y:S01]  /*15c0*/  STG.E desc[UR8][R20.64], R23 ;  /* 0x0000001714007986 */ /* 0x000fe2000c101908 */
[----:B------:R-:W-:Y:S05]  /*15d0*/  EXIT ;  /* 0x000000000000794d */ /* 0x000fea0003800000 */
.L_x_157:
        /* <DEDUP_REMOVED lines=10> */
.L_x_171:


//--------------------- .nv.shared.reserved.0     --------------------------
	.section	.nv.shared.reserved.0,"aw",@nobits
	.weak		__nv_reservedSMEM_offset_0_alias
	.size		__nv_reservedSMEM_offset_0_alias, 0, 64
	.other		__nv_reservedSMEM_offset_0_alias,@"STO_CUDA_RESERVED_SHARED STV_DEFAULT"
__nv_reservedSMEM_offset_0_alias:
	.zero		0
	.zero		64


//--------------------- .nv.constant0._Z27bev_mean_pool_grad_kernel_tIfEviiiiiiiPKT_PKiS4_S4_PS0_ --------------------------
	.section	.nv.constant0._Z27bev_mean_pool_grad_kernel_tIfEviiiiiiiPKT_PKiS4_S4_PS0_,"a",@progbits
	.sectionflags	@""
	.align	4
.nv.constant0._Z27bev_mean_pool_grad_kernel_tIfEviiiiiiiPKT_PKiS4_S4_PS0_:
	.zero		968


//--------------------- .nv.constant0._Z27bev_mean_pool_grad_kernel_tI6__halfEviiiiiiiPKT_PKiS5_S5_PS1_ --------------------------
	.section	.nv.constant0._Z27bev_mean_pool_grad_kernel_tI6__halfEviiiiiiiPKT_PKiS5_S5_PS1_,"a",@progbits
	.sectionflags	@""
	.align	4
.nv.constant0._Z27bev_mean_pool_grad_kernel_tI6__halfEviiiiiiiPKT_PKiS5_S5_PS1_:
	.zero		968


//--------------------- .nv.constant0._Z22bev_mean_pool_kernel_tIfEviiiiiiiPKT_PKiS4_S4_PS0_ --------------------------
	.section	.nv.constant0._Z22bev_mean_pool_kernel_tIfEviiiiiiiPKT_PKiS4_S4_PS0_,"a",@progbits
	.sectionflags	@""
	.align	4
.nv.constant0._Z22bev_mean_pool_kernel_tIfEviiiiiiiPKT_PKiS4_S4_PS0_:
	.zero		968


//--------------------- .nv.constant0._Z22bev_mean_pool_kernel_tI6__halfEviiiiiiiPKT_PKiS5_S5_PS1_ --------------------------
	.section	.nv.constant0._Z22bev_mean_pool_kernel_tI6__halfEviiiiiiiPKT_PKiS5_S5_PS1_,"a",@progbits
	.sectionflags	@""
	.align	4
.nv.constant0._Z22bev_mean_pool_kernel_tI6__halfEviiiiiiiPKT_PKiS5_S5_PS1_:
	.zero		968


//--------------------- .nv.constant0._Z25bev_mean_pool_grad_kerneliiiiiiiPKfPKiS2_S2_Pf --------------------------
	.section	.nv.constant0._Z25bev_mean_pool_grad_kerneliiiiiiiPKfPKiS2_S2_Pf,"a",@progbits
	.sectionflags	@""
	.align	4
.nv.constant0._Z25bev_mean_pool_grad_kerneliiiiiiiPKfPKiS2_S2_Pf:
	.zero		968


//--------------------- .nv.constant0._Z20bev_mean_pool_kerneliiiiiiiPKfPKiS2_S2_Pf --------------------------
	.section	.nv.constant0._Z20bev_mean_pool_kerneliiiiiiiPKfPKiS2_S2_Pf,"a",@progbits
	.sectionflags	@""
	.align	4
.nv.constant0._Z20bev_mean_pool_kerneliiiiiiiPKfPKiS2_S2_Pf:
	.zero		968


//--------------------- .nv.constant0._Z20bev_pool_grad_kerneliiiiiiiPKfPKiS2_S2_Pf --------------------------
	.section	.nv.constant0._Z20bev_pool_grad_kerneliiiiiiiPKfPKiS2_S2_Pf,"a",@progbits
	.sectionflags	@""
	.align	4
.nv.constant0._Z20bev_pool_grad_kerneliiiiiiiPKfPKiS2_S2_Pf:
	.zero		968


//--------------------- .nv.constant0._Z15bev_pool_kerneliiiiiiiPKfPKiS2_S2_Pf --------------------------
	.section	.nv.constant0._Z15bev_pool_kerneliiiiiiiPKfPKiS2_S2_Pf,"a",@progbits
	.sectionflags	@""
	.align	4
.nv.constant0._Z15bev_pool_kerneliiiiiiiPKfPKiS2_S2_Pf:
	.zero		968


//--------------------- SYMBOLS --------------------------

	.type		.nv.reservedSmem.offset0,@object
	.size		.nv.reservedSmem.offset0,0x4
